	.target	sm_90a

	.elftype	@"ET_EXEC"


//--------------------- .note.nv.tkinfo           --------------------------
	.section	.note.nv.tkinfo,"",@"SHT_NOTE"
	.sectionflags	@"SHF_NOTE_NV_TKINFO"
	.tkinfo
        /*0018*/ 	.word	0x00000002
        /*0030*/ 	.string	""
        /*0030*/ 	.string	"ptxas"
        /*0030*/ 	.string	"Cuda compilation tools, release 13.0, V13.0.88"
        /*0030*/ 	.string	"Build cuda_13.0.r13.0/compiler.36424714_0"
        /*0030*/ 	.string	"-arch sm_90a -m 64 "



//--------------------- .note.nv.cuinfo           --------------------------
	.section	.note.nv.cuinfo,"",@"SHT_NOTE"
	.sectionflags	@"SHF_NOTE_NV_CUINFO"
        /*0018*/ 	.short	0x0002
        /*001a*/ 	.short	0x005a
        /*001c*/ 	.short	0x0082
	.zero		2


//--------------------- .nv.info                  --------------------------
	.section	.nv.info,"",@"SHT_CUDA_INFO"
	.align	4


	//----- nvinfo : EIATTR_REGCOUNT
	.align		4
        /*0000*/ 	.byte	0x04, 0x2f
        /*0002*/ 	.short	(.L_12 - .L_11)
	.align		4
.L_11:
        /*0004*/ 	.word	index@(_ZN7cutlass13device_kernelINS_4gemm6kernel13GemmUniversalIN4cute5tupleIJiiiiEEENS1_10collective13CollectiveMmaINS1_37MainloopSm90TmaGmmaWarpSpecializedFP8ILi5ENS5_IJNS4_1CILi2EEENSA_ILi1EEESC_EEENS1_35KernelTmaWarpSpecializedCooperativeEEENS5_IJNSA_ILi256EEENSA_ILi64EEENSA_ILi32EEEEEENS_12float_e4m3_tENS5_IJlSC_lEEESK_SL_NS4_8TiledMMAINS4_8MMA_AtomIJNS4_4SM904GMMA30MMA_64x64x32_F32E4M3E4M3_SS_TNILNSP_7ScaleInE1ELSR_1EEEEEENS4_6LayoutISD_NS5_IJSC_NSA_ILi0EEESV_EEEEENS5_IJNS4_10UnderscoreESY_SY_EEEEENS4_13SM90_TMA_LOADENS4_14ComposedLayoutINS4_7SwizzleILi1ELi4ELi3EEENS4_18smem_ptr_flag_bitsILi8EEENSU_INS5_IJNSA_ILi8EEESI_EEENS5_IJSI_SC_EEEEEEEvNS4_8identityENS4_23SM90_TMA_LOAD_MULTICASTES1B_vS1C_EENS_8epilogue10collective6detail29Sm90TmaWarpSpecializedAdapterINS1G_15DefaultEpilogueISK_SL_SL_NS1F_6thread17LinearCombinationISK_Li1EffLNS1K_9ScaleType4KindE0ELNS_15FloatRoundStyleE2ESK_EENS1_15EpilogueDefaultEEEEEvvEEEEvNT_6ParamsE)
        /*0008*/ 	.word	0x000000a8


	//----- nvinfo : EIATTR_FRAME_SIZE
	.align		4
.L_12:
        /*000c*/ 	.byte	0x04, 0x11
        /*000e*/ 	.short	(.L_14 - .L_13)
	.align		4
.L_13:
        /*0010*/ 	.word	index@(_ZN7cutlass13device_kernelINS_4gemm6kernel13GemmUniversalIN4cute5tupleIJiiiiEEENS1_10collective13CollectiveMmaINS1_37MainloopSm90TmaGmmaWarpSpecializedFP8ILi5ENS5_IJNS4_1CILi2EEENSA_ILi1EEESC_EEENS1_35KernelTmaWarpSpecializedCooperativeEEENS5_IJNSA_ILi256EEENSA_ILi64EEENSA_ILi32EEEEEENS_12float_e4m3_tENS5_IJlSC_lEEESK_SL_NS4_8TiledMMAINS4_8MMA_AtomIJNS4_4SM904GMMA30MMA_64x64x32_F32E4M3E4M3_SS_TNILNSP_7ScaleInE1ELSR_1EEEEEENS4_6LayoutISD_NS5_IJSC_NSA_ILi0EEESV_EEEEENS5_IJNS4_10UnderscoreESY_SY_EEEEENS4_13SM90_TMA_LOADENS4_14ComposedLayoutINS4_7SwizzleILi1ELi4ELi3EEENS4_18smem_ptr_flag_bitsILi8EEENSU_INS5_IJNSA_ILi8EEESI_EEENS5_IJSI_SC_EEEEEEEvNS4_8identityENS4_23SM90_TMA_LOAD_MULTICASTES1B_vS1C_EENS_8epilogue10collective6detail29Sm90TmaWarpSpecializedAdapterINS1G_15DefaultEpilogueISK_SL_SL_NS1F_6thread17LinearCombinationISK_Li1EffLNS1K_9ScaleType4KindE0ELNS_15FloatRoundStyleE2ESK_EENS1_15EpilogueDefaultEEEEEvvEEEEvNT_6ParamsE)
        /*0014*/ 	.word	0x00000000


	//----- nvinfo : EIATTR_MIN_STACK_SIZE
	.align		4
.L_14:
        /*0018*/ 	.byte	0x04, 0x12
        /*001a*/ 	.short	(.L_16 - .L_15)
	.align		4
.L_15:
        /*001c*/ 	.word	index@(_ZN7cutlass13device_kernelINS_4gemm6kernel13GemmUniversalIN4cute5tupleIJiiiiEEENS1_10collective13CollectiveMmaINS1_37MainloopSm90TmaGmmaWarpSpecializedFP8ILi5ENS5_IJNS4_1CILi2EEENSA_ILi1EEESC_EEENS1_35KernelTmaWarpSpecializedCooperativeEEENS5_IJNSA_ILi256EEENSA_ILi64EEENSA_ILi32EEEEEENS_12float_e4m3_tENS5_IJlSC_lEEESK_SL_NS4_8TiledMMAINS4_8MMA_AtomIJNS4_4SM904GMMA30MMA_64x64x32_F32E4M3E4M3_SS_TNILNSP_7ScaleInE1ELSR_1EEEEEENS4_6LayoutISD_NS5_IJSC_NSA_ILi0EEESV_EEEEENS5_IJNS4_10UnderscoreESY_SY_EEEEENS4_13SM90_TMA_LOADENS4_14ComposedLayoutINS4_7SwizzleILi1ELi4ELi3EEENS4_18smem_ptr_flag_bitsILi8EEENSU_INS5_IJNSA_ILi8EEESI_EEENS5_IJSI_SC_EEEEEEEvNS4_8identityENS4_23SM90_TMA_LOAD_MULTICASTES1B_vS1C_EENS_8epilogue10collective6detail29Sm90TmaWarpSpecializedAdapterINS1G_15DefaultEpilogueISK_SL_SL_NS1F_6thread17LinearCombinationISK_Li1EffLNS1K_9ScaleType4KindE0ELNS_15FloatRoundStyleE2ESK_EENS1_15EpilogueDefaultEEEEEvvEEEEvNT_6ParamsE)
        /*0020*/ 	.word	0x00000000
.L_16:


//--------------------- .nv.compat                --------------------------
	.section	.nv.compat,"",@"SHT_CUDA_COMPAT_INFO"
	.align	4
        /*0000*/ 	.byte	0x02, 0x09, 0x01, 0x00, 0x02, 0x02, 0x04, 0x00, 0x02, 0x05, 0x05, 0x00, 0x03, 0x07, 0x01, 0x01
        /*0010*/ 	.byte	0x02, 0x03, 0x01, 0x00, 0x02, 0x06, 0x01, 0x00, 0x04, 0x0b, 0x08, 0x00, 0x00, 0x00, 0x00, 0x00
        /*0020*/ 	.byte	0x00, 0x00, 0x00, 0x00


//--------------------- .nv.info._ZN7cutlass13device_kernelINS_4gemm6kernel13GemmUniversalIN4cute5tupleIJiiiiEEENS1_10collective13CollectiveMmaINS1_37MainloopSm90TmaGmmaWarpSpecializedFP8ILi5ENS5_IJNS4_1CILi2EEENSA_ILi1EEESC_EEENS1_35KernelTmaWarpSpecializedCooperativeEEENS5_IJNSA_ILi256EEENSA_ILi64EEENSA_ILi32EEEEEENS_12float_e4m3_tENS5_IJlSC_lEEESK_SL_NS4_8TiledMMAINS4_8MMA_AtomIJNS4_4SM904GMMA30MMA_64x64x32_F32E4M3E4M3_SS_TNILNSP_7ScaleInE1ELSR_1EEEEEENS4_6LayoutISD_NS5_IJSC_NSA_ILi0EEESV_EEEEENS5_IJNS4_10UnderscoreESY_SY_EEEEENS4_13SM90_TMA_LOADENS4_14ComposedLayoutINS4_7SwizzleILi1ELi4ELi3EEENS4_18smem_ptr_flag_bitsILi8EEENSU_INS5_IJNSA_ILi8EEESI_EEENS5_IJSI_SC_EEEEEEEvNS4_8identityENS4_23SM90_TMA_LOAD_MULTICASTES1B_vS1C_EENS_8epilogue10collective6detail29Sm90TmaWarpSpecializedAdapterINS1G_15DefaultEpilogueISK_SL_SL_NS1F_6thread17LinearCombinationISK_Li1EffLNS1K_9ScaleType4KindE0ELNS_15FloatRoundStyleE2ESK_EENS1_15EpilogueDefaultEEEEEvvEEEEvNT_6ParamsE --------------------------
	.section	.nv.info._ZN7cutlass13device_kernelINS_4gemm6kernel13GemmUniversalIN4cute5tupleIJiiiiEEENS1_10collective13CollectiveMmaINS1_37MainloopSm90TmaGmmaWarpSpecializedFP8ILi5ENS5_IJNS4_1CILi2EEENSA_ILi1EEESC_EEENS1_35KernelTmaWarpSpecializedCooperativeEEENS5_IJNSA_ILi256EEENSA_ILi64EEENSA_ILi32EEEEEENS_12float_e4m3_tENS5_IJlSC_lEEESK_SL_NS4_8TiledMMAINS4_8MMA_AtomIJNS4_4SM904GMMA30MMA_64x64x32_F32E4M3E4M3_SS_TNILNSP_7ScaleInE1ELSR_1EEEEEENS4_6LayoutISD_NS5_IJSC_NSA_ILi0EEESV_EEEEENS5_IJNS4_10UnderscoreESY_SY_EEEEENS4_13SM90_TMA_LOADENS4_14ComposedLayoutINS4_7SwizzleILi1ELi4ELi3EEENS4_18smem_ptr_flag_bitsILi8EEENSU_INS5_IJNSA_ILi8EEESI_EEENS5_IJSI_SC_EEEEEEEvNS4_8identityENS4_23SM90_TMA_LOAD_MULTICASTES1B_vS1C_EENS_8epilogue10collective6detail29Sm90TmaWarpSpecializedAdapterINS1G_15DefaultEpilogueISK_SL_SL_NS1F_6thread17LinearCombinationISK_Li1EffLNS1K_9ScaleType4KindE0ELNS_15FloatRoundStyleE2ESK_EENS1_15EpilogueDefaultEEEEEvvEEEEvNT_6ParamsE,"",@"SHT_CUDA_INFO"
	.sectionflags	@""
	.align	4


	//----- nvinfo : EIATTR_CUDA_API_VERSION
	.align		4
        /*0000*/ 	.byte	0x04, 0x37
        /*0002*/ 	.short	(.L_18 - .L_17)
.L_17:
        /*0004*/ 	.word	0x00000082


	//----- nvinfo : EIATTR_KPARAM_INFO
	.align		4
.L_18:
        /*0008*/ 	.byte	0x04, 0x17
        /*000a*/ 	.short	(.L_20 - .L_19)
.L_19:
        /*000c*/ 	.word	0x00000000
        /*0010*/ 	.short	0x0000
        /*0012*/ 	.short	0x0070
        /*0014*/ 	.byte	0x00, 0xf0, 0x01, 0x10


	//----- nvinfo : EIATTR_SPARSE_MMA_MASK
	.align		4
.L_20:
        /*0018*/ 	.byte	0x03, 0x50
        /*001a*/ 	.short	0x0000


	//----- nvinfo : EIATTR_MAXREG_COUNT
	.align		4
        /*001c*/ 	.byte	0x03, 0x1b
        /*001e*/ 	.short	0x00a8


	//----- nvinfo : EIATTR_NUM_BARRIERS
	.align		4
        /*0020*/ 	.byte	0x02, 0x4c
        /*0022*/ 	.byte	0x01
	.zero		1


	//----- nvinfo : EIATTR_MERCURY_ISA_VERSION
	.align		4
        /*0024*/ 	.byte	0x03, 0x5f
        /*0026*/ 	.short	0x0101


	//----- nvinfo : EIATTR_INT_WARP_WIDE_INSTR_OFFSETS
	.align		4
        /*0028*/ 	.byte	0x04, 0x31
        /*002a*/ 	.short	(.L_22 - .L_21)


	//   ....[0]....
.L_21:
        /*002c*/ 	.word	0x000004c0


	//   ....[1]....
        /*0030*/ 	.word	0x000004f0


	//   ....[2]....
        /*0034*/ 	.word	0x00000670


	//----- nvinfo : EIATTR_COOP_GROUP_MASK_REGIDS
	.align		4
.L_22:
        /*0038*/ 	.byte	0x04, 0x29
        /*003a*/ 	.short	(.L_24 - .L_23)


	//   ....[0]....
.L_23:
        /*003c*/ 	.word	0xffffffff


	//   ....[1]....
        /*0040*/ 	.word	0xffffffff


	//   ....[2]....
        /*0044*/ 	.word	0xffffffff


	//   ....[3]....
        /*0048*/ 	.word	0xffffffff


	//   ....[4]....
        /*004c*/ 	.word	0xffffffff


	//   ....[5]....
        /*0050*/ 	.word	0xffffffff


	//----- nvinfo : EIATTR_COOP_GROUP_INSTR_OFFSETS
	.align		4
.L_24:
        /*0054*/ 	.byte	0x04, 0x28
        /*0056*/ 	.short	(.L_26 - .L_25)


	//   ....[0]....
.L_25:
        /*0058*/ 	.word	0x00000060


	//   ....[1]....
        /*005c*/ 	.word	0x00000070


	//   ....[2]....
        /*0060*/ 	.word	0x00000130


	//   ....[3]....
        /*0064*/ 	.word	0x000002f0


	//   ....[4]....
        /*0068*/ 	.word	0x00000810


	//   ....[5]....
        /*006c*/ 	.word	0x00001290


	//----- nvinfo : EIATTR_REG_RECONFIG
	.align		4
.L_26:
        /*0070*/ 	.byte	0x01, 0x54
	.zero		2


	//----- nvinfo : EIATTR_MBARRIER_INSTR_OFFSETS
	.align		4
        /*0074*/ 	.byte	0x04, 0x39
        /*0076*/ 	.short	(.L_28 - .L_27)


	//   ....[0]....
.L_27:
        /*0078*/ 	.word	0x00000230
        /*007c*/ 	.word	0x000000ff
        /*0080*/ 	.word	0x00000000
        /*0084*/ 	.short	0x0100
        /*0086*/ 	.byte	0x08
	.zero		1


	//   ....[1]....
        /*0088*/ 	.word	0x00000240
        /*008c*/ 	.word	0x000000ff
        /*0090*/ 	.word	0x00000028
        /*0094*/ 	.short	0x0100
        /*0096*/ 	.byte	0x08
	.zero		1


	//   ....[2]....
        /*0098*/ 	.word	0x00000250
        /*009c*/ 	.word	0x000000ff
        /*00a0*/ 	.word	0x00000008
        /*00a4*/ 	.short	0x0100
        /*00a6*/ 	.byte	0x08
	.zero		1


	//   ....[3]....
        /*00a8*/ 	.word	0x00000260
        /*00ac*/ 	.word	0x000000ff
        /*00b0*/ 	.word	0x00000030
        /*00b4*/ 	.short	0x0100
        /*00b6*/ 	.byte	0x08
	.zero		1


	//   ....[4]....
        /*00b8*/ 	.word	0x00000270
        /*00bc*/ 	.word	0x000000ff
        /*00c0*/ 	.word	0x00000010
        /*00c4*/ 	.short	0x0100
        /*00c6*/ 	.byte	0x08
	.zero		1


	//   ....[5]....
        /*00c8*/ 	.word	0x00000280
        /*00cc*/ 	.word	0x000000ff
        /*00d0*/ 	.word	0x00000038
        /*00d4*/ 	.short	0x0100
        /*00d6*/ 	.byte	0x08
	.zero		1


	//   ....[6]....
        /*00d8*/ 	.word	0x00000290
        /*00dc*/ 	.word	0x000000ff
        /*00e0*/ 	.word	0x00000018
        /*00e4*/ 	.short	0x0100
        /*00e6*/ 	.byte	0x08
	.zero		1


	//   ....[7]....
        /*00e8*/ 	.word	0x000002a0
        /*00ec*/ 	.word	0x000000ff
        /*00f0*/ 	.word	0x00000040
        /*00f4*/ 	.short	0x0100
        /*00f6*/ 	.byte	0x08
	.zero		1


	//   ....[8]....
        /*00f8*/ 	.word	0x000002b0
        /*00fc*/ 	.word	0x000000ff
        /*0100*/ 	.word	0x00000020
        /*0104*/ 	.short	0x0100
        /*0106*/ 	.byte	0x08
	.zero		1


	//   ....[9]....
        /*0108*/ 	.word	0x000002c0
        /*010c*/ 	.word	0x000000ff
        /*0110*/ 	.word	0x00000048
        /*0114*/ 	.short	0x0100
        /*0116*/ 	.byte	0x08
	.zero		1


	//   ....[10]....
        /*0118*/ 	.word	0x00000700
        /*011c*/ 	.word	0x000000ff
        /*0120*/ 	.word	0x00000060
        /*0124*/ 	.short	0x0100
        /*0126*/ 	.byte	0x06
	.zero		1


	//   ....[11]....
        /*0128*/ 	.word	0x000007a0
        /*012c*/ 	.word	0x000000ff
        /*0130*/ 	.word	0x00000068
        /*0134*/ 	.short	0x0100
        /*0136*/ 	.byte	0x06
	.zero		1


	//   ....[12]....
        /*0138*/ 	.word	0x000017c0
        /*013c*/ 	.word	0x000000ff
        /*0140*/ 	.word	0x00000000
        /*0144*/ 	.short	0x010a
        /*0146*/ 	.byte	0x07
	.zero		1


	//   ....[13]....
        /*0148*/ 	.word	0x00001820
        /*014c*/ 	.word	0x000000ff
        /*0150*/ 	.word	0x00000000
        /*0154*/ 	.short	0x010a
        /*0156*/ 	.byte	0x07
	.zero		1


	//   ....[14]....
        /*0158*/ 	.word	0x00002130
        /*015c*/ 	.word	0x000000ff
        /*0160*/ 	.word	0x00000000
        /*0164*/ 	.short	0x010a
        /*0166*/ 	.byte	0x0c
	.zero		1


	//   ....[15]....
        /*0168*/ 	.word	0x00002170
        /*016c*/ 	.word	0x000000ff
        /*0170*/ 	.word	0x00000000
        /*0174*/ 	.short	0x010a
        /*0176*/ 	.byte	0x0c
	.zero		1


	//   ....[16]....
        /*0178*/ 	.word	0x00002790
        /*017c*/ 	.word	0x0000000e
        /*0180*/ 	.word	0x00000000
        /*0184*/ 	.short	0x0101
        /*0186*/ 	.byte	0x3f
	.zero		1


	//   ....[17]....
        /*0188*/ 	.word	0x00002e30
        /*018c*/ 	.word	0x0000000c
        /*0190*/ 	.word	0x00000000
        /*0194*/ 	.short	0x0101
        /*0196*/ 	.byte	0x3f
	.zero		1


	//   ....[18]....
        /*0198*/ 	.word	0x000088b0
        /*019c*/ 	.word	0x00000015
        /*01a0*/ 	.word	0x00000028
        /*01a4*/ 	.short	0x010a
        /*01a6*/ 	.byte	0x3f
	.zero		1


	//   ....[19]....
        /*01a8*/ 	.word	0x00008c30
        /*01ac*/ 	.word	0x00000008
        /*01b0*/ 	.word	0x00000068
        /*01b4*/ 	.short	0x0101
        /*01b6*/ 	.byte	0x3f
	.zero		1


	//   ....[20]....
        /*01b8*/ 	.word	0x00009360
        /*01bc*/ 	.word	0x00000006
        /*01c0*/ 	.word	0x00000000
        /*01c4*/ 	.short	0x010a
        /*01c6*/ 	.byte	0x3f
	.zero		1


	//   ....[21]....
        /*01c8*/ 	.word	0x000093e0
        /*01cc*/ 	.word	0x00000007
        /*01d0*/ 	.word	0x00000000
        /*01d4*/ 	.short	0x010a
        /*01d6*/ 	.byte	0x3f
	.zero		1


	//   ....[22]....
        /*01d8*/ 	.word	0x00009470
        /*01dc*/ 	.word	0x0000000a
        /*01e0*/ 	.word	0x00000000
        /*01e4*/ 	.short	0x010a
        /*01e6*/ 	.byte	0x3f
	.zero		1


	//   ....[23]....
        /*01e8*/ 	.word	0x00009500
        /*01ec*/ 	.word	0x0000000b
        /*01f0*/ 	.word	0x00000000
        /*01f4*/ 	.short	0x010a
        /*01f6*/ 	.byte	0x3f
	.zero		1


	//   ....[24]....
        /*01f8*/ 	.word	0x00009590
        /*01fc*/ 	.word	0x00000003
        /*0200*/ 	.word	0x00000000
        /*0204*/ 	.short	0x010a
        /*0206*/ 	.byte	0x3f
	.zero		1


	//   ....[25]....
        /*0208*/ 	.word	0x00009600
        /*020c*/ 	.word	0x0000000d
        /*0210*/ 	.word	0x00000000
        /*0214*/ 	.short	0x010a
        /*0216*/ 	.byte	0x3f
	.zero		1


	//   ....[26]....
        /*0218*/ 	.word	0x00009660
        /*021c*/ 	.word	0x0000000f
        /*0220*/ 	.word	0x00000000
        /*0224*/ 	.short	0x010a
        /*0226*/ 	.byte	0x3f
	.zero		1


	//   ....[27]....
        /*0228*/ 	.word	0x00009730
        /*022c*/ 	.word	0x00000015
        /*0230*/ 	.word	0x00000028
        /*0234*/ 	.short	0x010a
        /*0236*/ 	.byte	0x3f
	.zero		1


	//   ....[28]....
        /*0238*/ 	.word	0x00009800
        /*023c*/ 	.word	0x00000006
        /*0240*/ 	.word	0x00000000
        /*0244*/ 	.short	0x010a
        /*0246*/ 	.byte	0x3f
	.zero		1


	//   ....[29]....
        /*0248*/ 	.word	0x00009850
        /*024c*/ 	.word	0x00000007
        /*0250*/ 	.word	0x00000000
        /*0254*/ 	.short	0x010a
        /*0256*/ 	.byte	0x3f
	.zero		1


	//   ....[30]....
        /*0258*/ 	.word	0x000098a0
        /*025c*/ 	.word	0x0000000a
        /*0260*/ 	.word	0x00000000
        /*0264*/ 	.short	0x010a
        /*0266*/ 	.byte	0x3f
	.zero		1


	//   ....[31]....
        /*0268*/ 	.word	0x000098f0
        /*026c*/ 	.word	0x0000000b
        /*0270*/ 	.word	0x00000000
        /*0274*/ 	.short	0x010a
        /*0276*/ 	.byte	0x3f
	.zero		1


	//----- nvinfo : EIATTR_NUM_MBARRIERS
	.align		4
.L_28:
        /*0278*/ 	.byte	0x03, 0x38
        /*027a*/ 	.short	0x000c


	//----- nvinfo : EIATTR_EXIT_INSTR_OFFSETS
	.align		4
        /*027c*/ 	.byte	0x04, 0x1c
        /*027e*/ 	.short	(.L_30 - .L_29)


	//   ....[0]....
.L_29:
        /*0280*/ 	.word	0x00000970


	//   ....[1]....
        /*0284*/ 	.word	0x00001160


	//   ....[2]....
        /*0288*/ 	.word	0x00007fc0


	//   ....[3]....
        /*028c*/ 	.word	0x00008520


	//   ....[4]....
        /*0290*/ 	.word	0x000095e0


	//----- nvinfo : EIATTR_MAX_THREADS
	.align		4
.L_30:
        /*0294*/ 	.byte	0x04, 0x05
        /*0296*/ 	.short	(.L_32 - .L_31)
.L_31:
        /*0298*/ 	.word	0x00000180
        /*029c*/ 	.word	0x00000001
        /*02a0*/ 	.word	0x00000001


	//----- nvinfo : EIATTR_CRS_STACK_SIZE
	.align		4
.L_32:
        /*02a4*/ 	.byte	0x04, 0x1e
        /*02a6*/ 	.short	(.L_34 - .L_33)
.L_33:
        /*02a8*/ 	.word	0x00000000


	//----- nvinfo : EIATTR_CBANK_PARAM_SIZE
	.align		4
.L_34:
        /*02ac*/ 	.byte	0x03, 0x19
        /*02ae*/ 	.short	0x0470


	//----- nvinfo : EIATTR_PARAM_CBANK
	.align		4
        /*02b0*/ 	.byte	0x04, 0x0a
        /*02b2*/ 	.short	(.L_36 - .L_35)
	.align		4
.L_35:
        /*02b4*/ 	.word	index@(.nv.constant0._ZN7cutlass13device_kernelINS_4gemm6kernel13GemmUniversalIN4cute5tupleIJiiiiEEENS1_10collective13CollectiveMmaINS1_37MainloopSm90TmaGmmaWarpSpecializedFP8ILi5ENS5_IJNS4_1CILi2EEENSA_ILi1EEESC_EEENS1_35KernelTmaWarpSpecializedCooperativeEEENS5_IJNSA_ILi256EEENSA_ILi64EEENSA_ILi32EEEEEENS_12float_e4m3_tENS5_IJlSC_lEEESK_SL_NS4_8TiledMMAINS4_8MMA_AtomIJNS4_4SM904GMMA30MMA_64x64x32_F32E4M3E4M3_SS_TNILNSP_7ScaleInE1ELSR_1EEEEEENS4_6LayoutISD_NS5_IJSC_NSA_ILi0EEESV_EEEEENS5_IJNS4_10UnderscoreESY_SY_EEEEENS4_13SM90_TMA_LOADENS4_14ComposedLayoutINS4_7SwizzleILi1ELi4ELi3EEENS4_18smem_ptr_flag_bitsILi8EEENSU_INS5_IJNSA_ILi8EEESI_EEENS5_IJSI_SC_EEEEEEEvNS4_8identityENS4_23SM90_TMA_LOAD_MULTICASTES1B_vS1C_EENS_8epilogue10collective6detail29Sm90TmaWarpSpecializedAdapterINS1G_15DefaultEpilogueISK_SL_SL_NS1F_6thread17LinearCombinationISK_Li1EffLNS1K_9ScaleType4KindE0ELNS_15FloatRoundStyleE2ESK_EENS1_15EpilogueDefaultEEEEEvvEEEEvNT_6ParamsE)
        /*02b8*/ 	.short	0x0210
        /*02ba*/ 	.short	0x0470


	//----- nvinfo : EIATTR_SW_WAR
	.align		4
.L_36:
        /*02bc*/ 	.byte	0x04, 0x36
        /*02be*/ 	.short	(.L_38 - .L_37)
.L_37:
        /*02c0*/ 	.word	0x00000008
.L_38:


//--------------------- .nv.callgraph             --------------------------
	.section	.nv.callgraph,"",@"SHT_CUDA_CALLGRAPH"
	.align	4
	.sectionentsize	8
	.align		4
        /*0000*/ 	.word	0x00000000
	.align		4
        /*0004*/ 	.word	0xffffffff
	.align		4
        /*0008*/ 	.word	0x00000000
	.align		4
        /*000c*/ 	.word	0xfffffffe
	.align		4
        /*0010*/ 	.word	0x00000000
	.align		4
        /*0014*/ 	.word	0xfffffffd
	.align		4
        /*0018*/ 	.word	0x00000000
	.align		4
        /*001c*/ 	.word	0xfffffffc


//--------------------- .nv.constant4             --------------------------
	.section	.nv.constant4,"a",@progbits
	.align	8
	.align		8
.nv.constant4:
        /*0000*/ 	.dword	_ZN39_INTERNAL_0356bd97_4_k_cu_4fdfaba7_54674cuda3std3__45__cpo5beginE
	.align		8
        /*0008*/ 	.dword	_ZN39_INTERNAL_0356bd97_4_k_cu_4fdfaba7_54674cuda3std3__45__cpo3endE
	.align		8
        /*0010*/ 	.dword	_ZN39_INTERNAL_0356bd97_4_k_cu_4fdfaba7_54674cuda3std3__45__cpo6cbeginE
	.align		8
        /*0018*/ 	.dword	_ZN39_INTERNAL_0356bd97_4_k_cu_4fdfaba7_54674cuda3std3__45__cpo4cendE
	.align		8
        /*0020*/ 	.dword	_ZN39_INTERNAL_0356bd97_4_k_cu_4fdfaba7_54674cuda3std3__441_GLOBAL__N__0356bd97_4_k_cu_4fdfaba7_54676ignoreE
	.align		8
        /*0028*/ 	.dword	_ZN39_INTERNAL_0356bd97_4_k_cu_4fdfaba7_54674cuda3std3__419piecewise_constructE
	.align		8
        /*0030*/ 	.dword	_ZN39_INTERNAL_0356bd97_4_k_cu_4fdfaba7_54674cuda3std3__48in_placeE
	.align		8
        /*0038*/ 	.dword	_ZN39_INTERNAL_0356bd97_4_k_cu_4fdfaba7_54674cuda3std6ranges3__45__cpo4swapE
	.align		8
        /*0040*/ 	.dword	_ZN39_INTERNAL_0356bd97_4_k_cu_4fdfaba7_54674cuda3std6ranges3__45__cpo9iter_moveE
	.align		8
        /*0048*/ 	.dword	_ZN39_INTERNAL_0356bd97_4_k_cu_4fdfaba7_54674cute7productE
	.align		8
        /*0050*/ 	.dword	_ZN39_INTERNAL_0356bd97_4_k_cu_4fdfaba7_54674cute1_E


//--------------------- .text._ZN7cutlass13device_kernelINS_4gemm6kernel13GemmUniversalIN4cute5tupleIJiiiiEEENS1_10collective13CollectiveMmaINS1_37MainloopSm90TmaGmmaWarpSpecializedFP8ILi5ENS5_IJNS4_1CILi2EEENSA_ILi1EEESC_EEENS1_35KernelTmaWarpSpecializedCooperativeEEENS5_IJNSA_ILi256EEENSA_ILi64EEENSA_ILi32EEEEEENS_12float_e4m3_tENS5_IJlSC_lEEESK_SL_NS4_8TiledMMAINS4_8MMA_AtomIJNS4_4SM904GMMA30MMA_64x64x32_F32E4M3E4M3_SS_TNILNSP_7ScaleInE1ELSR_1EEEEEENS4_6LayoutISD_NS5_IJSC_NSA_ILi0EEESV_EEEEENS5_IJNS4_10UnderscoreESY_SY_EEEEENS4_13SM90_TMA_LOADENS4_14ComposedLayoutINS4_7SwizzleILi1ELi4ELi3EEENS4_18smem_ptr_flag_bitsILi8EEENSU_INS5_IJNSA_ILi8EEESI_EEENS5_IJSI_SC_EEEEEEEvNS4_8identityENS4_23SM90_TMA_LOAD_MULTICASTES1B_vS1C_EENS_8epilogue10collective6detail29Sm90TmaWarpSpecializedAdapterINS1G_15DefaultEpilogueISK_SL_SL_NS1F_6thread17LinearCombinationISK_Li1EffLNS1K_9ScaleType4KindE0ELNS_15FloatRoundStyleE2ESK_EENS1_15EpilogueDefaultEEEEEvvEEEEvNT_6ParamsE --------------------------
	.section	.text._ZN7cutlass13device_kernelINS_4gemm6kernel13GemmUniversalIN4cute5tupleIJiiiiEEENS1_10collective13CollectiveMmaINS1_37MainloopSm90TmaGmmaWarpSpecializedFP8ILi5ENS5_IJNS4_1CILi2EEENSA_ILi1EEESC_EEENS1_35KernelTmaWarpSpecializedCooperativeEEENS5_IJNSA_ILi256EEENSA_ILi64EEENSA_ILi32EEEEEENS_12float_e4m3_tENS5_IJlSC_lEEESK_SL_NS4_8TiledMMAINS4_8MMA_AtomIJNS4_4SM904GMMA30MMA_64x64x32_F32E4M3E4M3_SS_TNILNSP_7ScaleInE1ELSR_1EEEEEENS4_6LayoutISD_NS5_IJSC_NSA_ILi0EEESV_EEEEENS5_IJNS4_10UnderscoreESY_SY_EEEEENS4_13SM90_TMA_LOADENS4_14ComposedLayoutINS4_7SwizzleILi1ELi4ELi3EEENS4_18smem_ptr_flag_bitsILi8EEENSU_INS5_IJNSA_ILi8EEESI_EEENS5_IJSI_SC_EEEEEEEvNS4_8identityENS4_23SM90_TMA_LOAD_MULTICASTES1B_vS1C_EENS_8epilogue10collective6detail29Sm90TmaWarpSpecializedAdapterINS1G_15DefaultEpilogueISK_SL_SL_NS1F_6thread17LinearCombinationISK_Li1EffLNS1K_9ScaleType4KindE0ELNS_15FloatRoundStyleE2ESK_EENS1_15EpilogueDefaultEEEEEvvEEEEvNT_6ParamsE,"ax",@progbits
	.align	128
.text._ZN7cutlass13device_kernelINS_4gemm6kernel13GemmUniversalIN4cute5tupleIJiiiiEEENS1_10collective13CollectiveMmaINS1_37MainloopSm90TmaGmmaWarpSpecializedFP8ILi5ENS5_IJNS4_1CILi2EEENSA_ILi1EEESC_EEENS1_35KernelTmaWarpSpecializedCooperativeEEENS5_IJNSA_ILi256EEENSA_ILi64EEENSA_ILi32EEEEEENS_12float_e4m3_tENS5_IJlSC_lEEESK_SL_NS4_8TiledMMAINS4_8MMA_AtomIJNS4_4SM904GMMA30MMA_64x64x32_F32E4M3E4M3_SS_TNILNSP_7ScaleInE1ELSR_1EEEEEENS4_6LayoutISD_NS5_IJSC_NSA_ILi0EEESV_EEEEENS5_IJNS4_10UnderscoreESY_SY_EEEEENS4_13SM90_TMA_LOADENS4_14ComposedLayoutINS4_7SwizzleILi1ELi4ELi3EEENS4_18smem_ptr_flag_bitsILi8EEENSU_INS5_IJNSA_ILi8EEESI_EEENS5_IJSI_SC_EEEEEEEvNS4_8identityENS4_23SM90_TMA_LOAD_MULTICASTES1B_vS1C_EENS_8epilogue10collective6detail29Sm90TmaWarpSpecializedAdapterINS1G_15DefaultEpilogueISK_SL_SL_NS1F_6thread17LinearCombinationISK_Li1EffLNS1K_9ScaleType4KindE0ELNS_15FloatRoundStyleE2ESK_EENS1_15EpilogueDefaultEEEEEvvEEEEvNT_6ParamsE:
        .type           _ZN7cutlass13device_kernelINS_4gemm6kernel13GemmUniversalIN4cute5tupleIJiiiiEEENS1_10collective13CollectiveMmaINS1_37MainloopSm90TmaGmmaWarpSpecializedFP8ILi5ENS5_IJNS4_1CILi2EEENSA_ILi1EEESC_EEENS1_35KernelTmaWarpSpecializedCooperativeEEENS5_IJNSA_ILi256EEENSA_ILi64EEENSA_ILi32EEEEEENS_12float_e4m3_tENS5_IJlSC_lEEESK_SL_NS4_8TiledMMAINS4_8MMA_AtomIJNS4_4SM904GMMA30MMA_64x64x32_F32E4M3E4M3_SS_TNILNSP_7ScaleInE1ELSR_1EEEEEENS4_6LayoutISD_NS5_IJSC_NSA_ILi0EEESV_EEEEENS5_IJNS4_10UnderscoreESY_SY_EEEEENS4_13SM90_TMA_LOADENS4_14ComposedLayoutINS4_7SwizzleILi1ELi4ELi3EEENS4_18smem_ptr_flag_bitsILi8EEENSU_INS5_IJNSA_ILi8EEESI_EEENS5_IJSI_SC_EEEEEEEvNS4_8identityENS4_23SM90_TMA_LOAD_MULTICASTES1B_vS1C_EENS_8epilogue10collective6detail29Sm90TmaWarpSpecializedAdapterINS1G_15DefaultEpilogueISK_SL_SL_NS1F_6thread17LinearCombinationISK_Li1EffLNS1K_9ScaleType4KindE0ELNS_15FloatRoundStyleE2ESK_EENS1_15EpilogueDefaultEEEEEvvEEEEvNT_6ParamsE,@function
        .size           _ZN7cutlass13device_kernelINS_4gemm6kernel13GemmUniversalIN4cute5tupleIJiiiiEEENS1_10collective13CollectiveMmaINS1_37MainloopSm90TmaGmmaWarpSpecializedFP8ILi5ENS5_IJNS4_1CILi2EEENSA_ILi1EEESC_EEENS1_35KernelTmaWarpSpecializedCooperativeEEENS5_IJNSA_ILi256EEENSA_ILi64EEENSA_ILi32EEEEEENS_12float_e4m3_tENS5_IJlSC_lEEESK_SL_NS4_8TiledMMAINS4_8MMA_AtomIJNS4_4SM904GMMA30MMA_64x64x32_F32E4M3E4M3_SS_TNILNSP_7ScaleInE1ELSR_1EEEEEENS4_6LayoutISD_NS5_IJSC_NSA_ILi0EEESV_EEEEENS5_IJNS4_10UnderscoreESY_SY_EEEEENS4_13SM90_TMA_LOADENS4_14ComposedLayoutINS4_7SwizzleILi1ELi4ELi3EEENS4_18smem_ptr_flag_bitsILi8EEENSU_INS5_IJNSA_ILi8EEESI_EEENS5_IJSI_SC_EEEEEEEvNS4_8identityENS4_23SM90_TMA_LOAD_MULTICASTES1B_vS1C_EENS_8epilogue10collective6detail29Sm90TmaWarpSpecializedAdapterINS1G_15DefaultEpilogueISK_SL_SL_NS1F_6thread17LinearCombinationISK_Li1EffLNS1K_9ScaleType4KindE0ELNS_15FloatRoundStyleE2ESK_EENS1_15EpilogueDefaultEEEEEvvEEEEvNT_6ParamsE,(.L_x_208 - _ZN7cutlass13device_kernelINS_4gemm6kernel13GemmUniversalIN4cute5tupleIJiiiiEEENS1_10collective13CollectiveMmaINS1_37MainloopSm90TmaGmmaWarpSpecializedFP8ILi5ENS5_IJNS4_1CILi2EEENSA_ILi1EEESC_EEENS1_35KernelTmaWarpSpecializedCooperativeEEENS5_IJNSA_ILi256EEENSA_ILi64EEENSA_ILi32EEEEEENS_12float_e4m3_tENS5_IJlSC_lEEESK_SL_NS4_8TiledMMAINS4_8MMA_AtomIJNS4_4SM904GMMA30MMA_64x64x32_F32E4M3E4M3_SS_TNILNSP_7ScaleInE1ELSR_1EEEEEENS4_6LayoutISD_NS5_IJSC_NSA_ILi0EEESV_EEEEENS5_IJNS4_10UnderscoreESY_SY_EEEEENS4_13SM90_TMA_LOADENS4_14ComposedLayoutINS4_7SwizzleILi1ELi4ELi3EEENS4_18smem_ptr_flag_bitsILi8EEENSU_INS5_IJNSA_ILi8EEESI_EEENS5_IJSI_SC_EEEEEEEvNS4_8identityENS4_23SM90_TMA_LOAD_MULTICASTES1B_vS1C_EENS_8epilogue10collective6detail29Sm90TmaWarpSpecializedAdapterINS1G_15DefaultEpilogueISK_SL_SL_NS1F_6thread17LinearCombinationISK_Li1EffLNS1K_9ScaleType4KindE0ELNS_15FloatRoundStyleE2ESK_EENS1_15EpilogueDefaultEEEEEvvEEEEvNT_6ParamsE)
        .other          _ZN7cutlass13device_kernelINS_4gemm6kernel13GemmUniversalIN4cute5tupleIJiiiiEEENS1_10collective13CollectiveMmaINS1_37MainloopSm90TmaGmmaWarpSpecializedFP8ILi5ENS5_IJNS4_1CILi2EEENSA_ILi1EEESC_EEENS1_35KernelTmaWarpSpecializedCooperativeEEENS5_IJNSA_ILi256EEENSA_ILi64EEENSA_ILi32EEEEEENS_12float_e4m3_tENS5_IJlSC_lEEESK_SL_NS4_8TiledMMAINS4_8MMA_AtomIJNS4_4SM904GMMA30MMA_64x64x32_F32E4M3E4M3_SS_TNILNSP_7ScaleInE1ELSR_1EEEEEENS4_6LayoutISD_NS5_IJSC_NSA_ILi0EEESV_EEEEENS5_IJNS4_10UnderscoreESY_SY_EEEEENS4_13SM90_TMA_LOADENS4_14ComposedLayoutINS4_7SwizzleILi1ELi4ELi3EEENS4_18smem_ptr_flag_bitsILi8EEENSU_INS5_IJNSA_ILi8EEESI_EEENS5_IJSI_SC_EEEEEEEvNS4_8identityENS4_23SM90_TMA_LOAD_MULTICASTES1B_vS1C_EENS_8epilogue10collective6detail29Sm90TmaWarpSpecializedAdapterINS1G_15DefaultEpilogueISK_SL_SL_NS1F_6thread17LinearCombinationISK_Li1EffLNS1K_9ScaleType4KindE0ELNS_15FloatRoundStyleE2ESK_EENS1_15EpilogueDefaultEEEEEvvEEEEvNT_6ParamsE,@"STO_CUDA_ENTRY STV_DEFAULT"
_ZN7cutlass13device_kernelINS_4gemm6kernel13GemmUniversalIN4cute5tupleIJiiiiEEENS1_10collective13CollectiveMmaINS1_37MainloopSm90TmaGmmaWarpSpecializedFP8ILi5ENS5_IJNS4_1CILi2EEENSA_ILi1EEESC_EEENS1_35KernelTmaWarpSpecializedCooperativeEEENS5_IJNSA_ILi256EEENSA_ILi64EEENSA_ILi32EEEEEENS_12float_e4m3_tENS5_IJlSC_lEEESK_SL_NS4_8TiledMMAINS4_8MMA_AtomIJNS4_4SM904GMMA30MMA_64x64x32_F32E4M3E4M3_SS_TNILNSP_7ScaleInE1ELSR_1EEEEEENS4_6LayoutISD_NS5_IJSC_NSA_ILi0EEESV_EEEEENS5_IJNS4_10UnderscoreESY_SY_EEEEENS4_13SM90_TMA_LOADENS4_14ComposedLayoutINS4_7SwizzleILi1ELi4ELi3EEENS4_18smem_ptr_flag_bitsILi8EEENSU_INS5_IJNSA_ILi8EEESI_EEENS5_IJSI_SC_EEEEEEEvNS4_8identityENS4_23SM90_TMA_LOAD_MULTICASTES1B_vS1C_EENS_8epilogue10collective6detail29Sm90TmaWarpSpecializedAdapterINS1G_15DefaultEpilogueISK_SL_SL_NS1F_6thread17LinearCombinationISK_Li1EffLNS1K_9ScaleType4KindE0ELNS_15FloatRoundStyleE2ESK_EENS1_15EpilogueDefaultEEEEEvvEEEEvNT_6ParamsE:
[----:B------:R-:W-:Y:S01]  /*0000*/  LDC R1, c[0x0][0x28] ;  /* 0x00000a00ff017b82 */ /* 0x000fe20000000800 */
[----:B------:R-:W0:Y:S01]  /*0010*/  S2R R0, SR_TID.X ;  /* 0x0000000000007919 */ /* 0x000e220000002100 */
[----:B------:R-:W-:Y:S01]  /*0020*/  ELECT P0, URZ, PT ;  /* 0x00000000003f782f */ /* 0x000fe20003800000 */
[----:B------:R-:W-:Y:S01]  /*0030*/  BSSY B0, `(.L_x_0) ;  /* 0x000000f000007945 */ /* 0x000fe20003800000 */
[--C-:B0-----:R-:W-:Y:S02]  /*0040*/  SHF.R.U32.HI R2, RZ, 0x5, R0.reuse ;  /* 0x00000005ff027819 */ /* 0x101fe40000011600 */
[----:B------:R-:W-:-:S03]  /*0050*/  SHF.R.U32.HI R3, RZ, 0x7, R0 ;  /* 0x00000007ff037819 */ /* 0x000fc60000011600 */
[----:B------:R-:W0:Y:S04]  /*0060*/  SHFL.IDX PT, R7, R2, RZ, 0x1f ;  /* 0x00001fff02077589 */ /* 0x000e2800000e0000 */
[----:B------:R-:W1:Y:S01]  /*0070*/  SHFL.IDX PT, R3, R3, RZ, 0x1f ;  /* 0x00001fff03037589 */ /* 0x000e6200000e0000 */
[----:B0-----:R-:W-:-:S13]  /*0080*/  ISETP.NE.OR P0, PT, R7, RZ, !P0 ;  /* 0x000000ff0700720c */ /* 0x001fda0004705670 */
[----:B-1----:R-:W-:Y:S05]  /*0090*/  @P0 BRA `(.L_x_1) ;  /* 0x0000000000200947 */ /* 0x002fea0003800000 */
[----:B------:R-:W-:Y:S02]  /*00a0*/  ULDC.64 UR4, c[0x0][0x198] ;  /* 0x0000660000047ab9 */ /* 0x000fe40000000a00 */
[----:B------:R-:W-:Y:S02]  /*00b0*/  UIADD3 UR6, UP0, UR4, 0xf0, URZ ;  /* 0x000000f004067890 */ /* 0x000fe4000ff1e03f */
[----:B------:R-:W-:Y:S02]  /*00c0*/  UIADD3 UR4, UP1, UR4, 0x1f0, URZ ;  /* 0x000001f004047890 */ /* 0x000fe4000ff3e03f */
[----:B------:R-:W-:Y:S02]  /*00d0*/  UIADD3.X UR7, URZ, UR5, URZ, UP0, !UPT ;  /* 0x000000053f077290 */ /* 0x000fe400087fe43f */
[----:B------:R-:W-:-:S07]  /*00e0*/  UIADD3.X UR5, URZ, UR5, URZ, UP1, !UPT ;  /* 0x000000053f057290 */ /* 0x000fce0008ffe43f */
[----:B------:R0:W-:Y:S02]  /*00f0*/  UTMACCTL.PF [UR6] ;  /* 0x00000000060079b9 */ /* 0x0001e40008040000 */
[----:B------:R0:W-:Y:S02]  /*0100*/  UTMACCTL.PF [UR4] ;  /* 0x00000000040079b9 */ /* 0x0001e40008040000 */
[----:B0-----:R-:W-:Y:S01]  /*0110*/  NOP ;  /* 0x0000000000007918 */ /* 0x001fe20000000000 */
.L_x_1:
[----:B------:R-:W-:Y:S05]  /*0120*/  BSYNC B0 ;  /* 0x0000000000007941 */ /* 0x000fea0003800000 */
.L_x_0:
[----:B------:R-:W0:Y:S02]  /*0130*/  SHFL.IDX PT, R4, R2, RZ, 0x1f ;  /* 0x00001fff02047589 */ /* 0x000e2400000e0000 */
[----:B0-----:R-:W-:-:S13]  /*0140*/  ISETP.NE.AND P0, PT, R4, RZ, PT ;  /* 0x000000ff0400720c */ /* 0x001fda0003f05270 */
[----:B------:R-:W-:Y:S05]  /*0150*/  @P0 BRA `(.L_x_2) ;  /* 0x0000000000600947 */ /* 0x000fea0003800000 */
[----:B------:R-:W0:Y:S01]  /*0160*/  S2UR UR8, SR_CgaCtaId ;  /* 0x00000000000879c3 */ /* 0x000e220000008800 */
[----:B------:R-:W-:Y:S01]  /*0170*/  UMOV UR4, 0x400 ;  /* 0x0000040000047882 */ /* 0x000fe20000000000 */
[----:B------:R-:W-:Y:S01]  /*0180*/  UMOV UR5, 0x1 ;  /* 0x0000000100057882 */ /* 0x000fe20000000000 */
[----:B------:R-:W-:Y:S01]  /*0190*/  UMOV UR6, 0x4 ;  /* 0x0000000400067882 */ /* 0x000fe20000000000 */
[----:B------:R-:W-:Y:S01]  /*01a0*/  ELECT P0, URZ, PT ;  /* 0x00000000003f782f */ /* 0x000fe20003800000 */
[----:B------:R-:W-:-:S04]  /*01b0*/  UIADD3 UR6, -UR6, 0x100000, URZ ;  /* 0x0010000006067890 */ /* 0x000fc8000fffe13f */
[----:B------:R-:W-:Y:S02]  /*01c0*/  USHF.L.U32 UR7, UR6, 0xb, URZ ;  /* 0x0000000b06077899 */ /* 0x000fe4000800063f */
[----:B------:R-:W-:Y:S02]  /*01d0*/  USHF.L.U32 UR6, UR6, 0x1, URZ ;  /* 0x0000000106067899 */ /* 0x000fe4000800063f */
[----:B0-----:R-:W-:Y:S02]  /*01e0*/  ULEA UR8, UR8, UR4, 0x18 ;  /* 0x0000000408087291 */ /* 0x001fe4000f8ec03f */
[----:B------:R-:W-:-:S04]  /*01f0*/  UIADD3 UR4, -UR5, 0x100000, URZ ;  /* 0x0010000005047890 */ /* 0x000fc8000fffe13f */
[----:B------:R-:W-:Y:S02]  /*0200*/  USHF.L.U32 UR5, UR4, 0xb, URZ ;  /* 0x0000000b04057899 */ /* 0x000fe4000800063f */
[----:B------:R-:W-:Y:S01]  /*0210*/  USHF.L.U32 UR4, UR4, 0x1, URZ ;  /* 0x0000000104047899 */ /* 0x000fe2000800063f */
[----:B------:R-:W0:Y:S11]  /*0220*/  FENCE.VIEW.ASYNC.S ;  /* 0x00000000000073c6 */ /* 0x000e360000000000 */
[----:B0-----:R0:W1:Y:S01]  /*0230*/  SYNCS.EXCH.64 URZ, [UR8], UR4 ;  /* 0x00000004083f75b2 */ /* 0x0010620008000100 */
[----:B------:R0:W2:Y:S01]  /*0240*/  SYNCS.EXCH.64 URZ, [UR8+0x28], UR6 ;  /* 0x00002806083f75b2 */ /* 0x0000a20008000100 */
[----:B------:R0:W3:Y:S01]  /*0250*/  SYNCS.EXCH.64 URZ, [UR8+0x8], UR4 ;  /* 0x00000804083f75b2 */ /* 0x0000e20008000100 */
[----:B------:R0:W4:Y:S01]  /*0260*/  SYNCS.EXCH.64 URZ, [UR8+0x30], UR6 ;  /* 0x00003006083f75b2 */ /* 0x0001220008000100 */
[----:B------:R0:W0:Y:S01]  /*0270*/  SYNCS.EXCH.64 URZ, [UR8+0x10], UR4 ;  /* 0x00001004083f75b2 */ /* 0x0000220008000100 */
[----:B------:R0:W0:Y:S01]  /*0280*/  SYNCS.EXCH.64 URZ, [UR8+0x38], UR6 ;  /* 0x00003806083f75b2 */ /* 0x0000220008000100 */
[----:B------:R0:W0:Y:S01]  /*0290*/  SYNCS.EXCH.64 URZ, [UR8+0x18], UR4 ;  /* 0x00001804083f75b2 */ /* 0x0000220008000100 */
[----:B------:R0:W0:Y:S01]  /*02a0*/  SYNCS.EXCH.64 URZ, [UR8+0x40], UR6 ;  /* 0x00004006083f75b2 */ /* 0x0000220008000100 */
[----:B------:R0:W0:Y:S01]  /*02b0*/  SYNCS.EXCH.64 URZ, [UR8+0x20], UR4 ;  /* 0x00002004083f75b2 */ /* 0x0000220008000100 */
[----:B------:R0:W0:Y:S01]  /*02c0*/  SYNCS.EXCH.64 URZ, [UR8+0x48], UR6 ;  /* 0x00004806083f75b2 */ /* 0x0000220008000100 */
[----:B------:R-:W-:Y:S01]  /*02d0*/  NOP ;  /* 0x0000000000007918 */ /* 0x000fe20000000000 */
.L_x_2:
[----:B------:R-:W-:Y:S01]  /*02e0*/  SHF.R.S32.HI R5, RZ, 0x1f, R0 ;  /* 0x0000001fff057819 */ /* 0x000fe20000011400 */
[----:B------:R-:W5:Y:S01]  /*02f0*/  SHFL.IDX PT, R2, R2, RZ, 0x1f ;  /* 0x00001fff02027589 */ /* 0x000f6200000e0000 */
[----:B0-----:R-:W0:Y:S01]  /*0300*/  S2UR UR8, SR_CTAID.X ;  /* 0x00000000000879c3 */ /* 0x001e220000002500 */
[----:B------:R-:W-:Y:S02]  /*0310*/  ELECT P0, URZ, PT ;  /* 0x00000000003f782f */ /* 0x000fe40003800000 */
[----:B------:R-:W-:Y:S01]  /*0320*/  LEA.HI R5, R5, R0, RZ, 0x7 ;  /* 0x0000000005057211 */ /* 0x000fe200078f38ff */
[----:B------:R-:W1:Y:S01]  /*0330*/  S2R R8, SR_CTAID.Y ;  /* 0x0000000000087919 */ /* 0x000e620000002600 */
[----:B------:R-:W-:Y:S01]  /*0340*/  SHF.R.S32.HI R11, RZ, 0x1f, R4 ;  /* 0x0000001fff0b7819 */ /* 0x000fe20000011404 */
[----:B------:R-:W-:Y:S01]  /*0350*/  ULDC UR4, c[0x0][0x150] ;  /* 0x0000540000047ab9 */ /* 0x000fe20000000800 */
[----:B------:R-:W-:Y:S01]  /*0360*/  LOP3.LUT R5, R5, 0xffffff80, RZ, 0xc0, !PT ;  /* 0xffffff8005057812 */ /* 0x000fe200078ec0ff */
[----:B------:R-:W-:Y:S01]  /*0370*/  VIADD R16, R3, 0xffffffff ;  /* 0xffffffff03107836 */ /* 0x000fe20000000000 */
[----:B------:R-:W-:Y:S01]  /*0380*/  LEA.HI R11, R11, R4, RZ, 0x2 ;  /* 0x000000040b0b7211 */ /* 0x000fe200078f10ff */
[----:B------:R-:W2:Y:S01]  /*0390*/  LDC R12, c[0x0][0x144] ;  /* 0x00005100ff0c7b82 */ /* 0x000ea20000000800 */
[----:B------:R-:W-:Y:S01]  /*03a0*/  NOP ;  /* 0x0000000000007918 */ /* 0x000fe20000000000 */
[----:B------:R-:W-:Y:S01]  /*03b0*/  IMAD.IADD R6, R0, 0x1, -R5 ;  /* 0x0000000100067824 */ /* 0x000fe200078e0a05 */
[----:B------:R-:W-:Y:S01]  /*03c0*/  LOP3.LUT R11, R11, 0x3ffffffc, RZ, 0xc0, !PT ;  /* 0x3ffffffc0b0b7812 */ /* 0x000fe200078ec0ff */
[----:B------:R-:W-:Y:S01]  /*03d0*/  NOP ;  /* 0x0000000000007918 */ /* 0x000fe20000000000 */
[----:B------:R-:W-:-:S02]  /*03e0*/  ISETP.NE.AND P4, PT, R3, RZ, PT ;  /* 0x000000ff0300720c */ /* 0x000fc40003f85270 */
[----:B------:R-:W-:Y:S01]  /*03f0*/  SHF.R.S32.HI R5, RZ, 0x1f, R6 ;  /* 0x0000001fff057819 */ /* 0x000fe20000011406 */
[----:B------:R-:W-:Y:S01]  /*0400*/  IMAD.IADD R4, R4, 0x1, -R11 ;  /* 0x0000000104047824 */ /* 0x000fe200078e0a0b */
[----:B------:R-:W3:Y:S01]  /*0410*/  LDC R14, c[0x0][0x140] ;  /* 0x00005000ff0e7b82 */ /* 0x000ee20000000800 */
[----:B------:R-:W-:Y:S02]  /*0420*/  ISETP.GE.U32.AND P6, PT, R16, 0x2, PT ;  /* 0x000000021000780c */ /* 0x000fe40003fc6070 */
[----:B------:R-:W-:Y:S02]  /*0430*/  LEA.HI R5, R5, R6, RZ, 0x3 ;  /* 0x0000000605057211 */ /* 0x000fe400078f18ff */
[----:B-----5:R-:W-:Y:S02]  /*0440*/  ISETP.NE.OR P0, PT, R2, RZ, !P0 ;  /* 0x000000ff0200720c */ /* 0x020fe40004705670 */
[--C-:B------:R-:W-:Y:S01]  /*0450*/  SHF.R.S32.HI R2, RZ, 0x3, R5.reuse ;  /* 0x00000003ff027819 */ /* 0x100fe20000011405 */
[----:B------:R-:W5:Y:S01]  /*0460*/  LDC R13, c[0x0][0x148] ;  /* 0x00005200ff0d7b82 */ /* 0x000f620000000800 */
[----:B------:R-:W-:-:S02]  /*0470*/  SHF.R.S32.HI R5, RZ, 0x1f, R5 ;  /* 0x0000001fff057819 */ /* 0x000fc40000011405 */
[----:B0-----:R-:W-:Y:S02]  /*0480*/  I2FP.F32.U32 R10, UR8 ;  /* 0x00000008000a7c45 */ /* 0x001fe40008201000 */
[----:B------:R-:W-:-:S03]  /*0490*/  LEA.HI R5, R5, R2, RZ, 0x2 ;  /* 0x0000000205057211 */ /* 0x000fc600078f10ff */
[----:B------:R-:W-:Y:S01]  /*04a0*/  FMUL R10, R10, UR4 ;  /* 0x000000040a0a7c20 */ /* 0x000fe20008400000 */
[----:B------:R-:W-:Y:S01]  /*04b0*/  LOP3.LUT R5, R5, 0xfffffffc, RZ, 0xc0, !PT ;  /* 0xfffffffc05057812 */ /* 0x000fe200078ec0ff */
[----:B------:R-:W-:Y:S01]  /*04c0*/  VOTEU.ALL UP0, P0 ;  /* 0x00000000003f7886 */ /* 0x000fe20000000000 */
[----:B-1----:R-:W-:Y:S01]  /*04d0*/  I2FP.F32.U32 R11, R8 ;  /* 0x00000008000b7245 */ /* 0x002fe20000201000 */
[----:B------:R-:W-:Y:S01]  /*04e0*/  ULDC UR4, c[0x0][0x154] ;  /* 0x0000550000047ab9 */ /* 0x000fe20000000800 */
[----:B------:R-:W-:Y:S01]  /*04f0*/  VOTEU.ALL UP1, P0 ;  /* 0x00000000003f7886 */ /* 0x000fe20000020000 */
[----:B------:R-:W0:Y:S01]  /*0500*/  F2I.U32.TRUNC.NTZ R10, R10 ;  /* 0x0000000a000a7305 */ /* 0x000e22000020f000 */
[----:B------:R-:W-:Y:S01]  /*0510*/  IMAD.IADD R5, R2, 0x1, -R5 ;  /* 0x0000000102057824 */ /* 0x000fe200078e0a05 */
[----:B------:R-:W1:Y:S01]  /*0520*/  @!UP0 S2UR UR7, SR_CgaCtaId ;  /* 0x00000000000789c3 */ /* 0x000e620000008800 */
[----:B------:R-:W-:Y:S01]  /*0530*/  @!UP0 UMOV UR6, 0x400 ;  /* 0x0000040000068882 */ /* 0x000fe20000000000 */
[----:B---3--:R-:W-:Y:S01]  /*0540*/  ISETP.EQ.U32.AND P2, PT, R14, 0x1, PT ;  /* 0x000000010e00780c */ /* 0x008fe20003f42070 */
[----:B------:R-:W-:-:S05]  /*0550*/  IMAD R5, R4, 0x4, R5 ;  /* 0x0000000404057824 */ /* 0x000fca00078e0205 */
[----:B------:R-:W-:-:S04]  /*0560*/  LEA.HI R2, R5, R5, RZ, 0x1 ;  /* 0x0000000505027211 */ /* 0x000fc800078f08ff */
[----:B------:R-:W-:Y:S01]  /*0570*/  LOP3.LUT R4, R2, 0xfffffffe, RZ, 0xc0, !PT ;  /* 0xfffffffe02047812 */ /* 0x000fe200078ec0ff */
[----:B0-----:R-:W-:Y:S02]  /*0580*/  IMAD.MOV R15, RZ, RZ, -R10 ;  /* 0x000000ffff0f7224 */ /* 0x001fe400078e0a0a */
[----:B------:R-:W-:Y:S01]  /*0590*/  FMUL R10, R11, UR4 ;  /* 0x000000040b0a7c20 */ /* 0x000fe20008400000 */
[----:B------:R-:W-:Y:S01]  /*05a0*/  SHF.R.S32.HI R2, RZ, 0x1f, R7 ;  /* 0x0000001fff027819 */ /* 0x000fe20000011407 */
[----:B------:R-:W-:Y:S01]  /*05b0*/  UMOV UR4, 0x20 ;  /* 0x0000002000047882 */ /* 0x000fe20000000000 */
[----:B--2---:R-:W-:Y:S01]  /*05c0*/  IMAD R12, R12, R15, UR8 ;  /* 0x000000080c0c7e24 */ /* 0x004fe2000f8e020f */
[----:B------:R-:W-:-:S04]  /*05d0*/  @!UP0 UIADD3 UR4, -UR4, 0x100000, URZ ;  /* 0x0010000004048890 */ /* 0x000fc8000fffe13f */
[----:B------:R-:W-:Y:S02]  /*05e0*/  @!UP0 USHF.L.U32 UR5, UR4, 0xb, URZ ;  /* 0x0000000b04058899 */ /* 0x000fe4000800063f */
[----:B------:R-:W-:Y:S01]  /*05f0*/  @!UP0 USHF.L.U32 UR4, UR4, 0x1, URZ ;  /* 0x0000000104048899 */ /* 0x000fe2000800063f */
[C---:B------:R-:W-:Y:S01]  /*0600*/  IMAD.IADD R11, R5.reuse, 0x1, -R4 ;  /* 0x00000001050b7824 */ /* 0x040fe200078e0a04 */
[----:B------:R-:W0:Y:S01]  /*0610*/  F2I.U32.TRUNC.NTZ R10, R10 ;  /* 0x0000000a000a7305 */ /* 0x000e22000020f000 */
[----:B------:R-:W-:Y:S01]  /*0620*/  LEA.HI R2, R2, R7, RZ, 0x2 ;  /* 0x0000000702027211 */ /* 0x000fe200078f10ff */
[----:B------:R-:W-:Y:S02]  /*0630*/  IMAD.SHL.U32 R4, R5, 0x4, RZ ;  /* 0x0000000405047824 */ /* 0x000fe400078e00ff */
[----:B------:R-:W-:Y:S01]  /*0640*/  ISETP.NE.AND P3, PT, R11, R12, PT ;  /* 0x0000000c0b00720c */ /* 0x000fe20003f65270 */
[----:B-1----:R-:W-:Y:S01]  /*0650*/  @!UP0 ULEA UR6, UR7, UR6, 0x18 ;  /* 0x0000000607068291 */ /* 0x002fe2000f8ec03f */
[----:B------:R-:W-:Y:S01]  /*0660*/  LOP3.LUT R2, R2, 0xfffffffc, RZ, 0xc0, !PT ;  /* 0xfffffffc02027812 */ /* 0x000fe200078ec0ff */
[----:B------:R-:W-:Y:S01]  /*0670*/  VOTEU.ALL UP0, P0 ;  /* 0x00000000003f7886 */ /* 0x000fe20000000000 */
[----:B------:R-:W-:-:S02]  /*0680*/  LOP3.LUT R5, R5, 0xc, R4, 0x78, !PT ;  /* 0x0000000c05057812 */ /* 0x000fc400078e7804 */
[----:B------:R-:W-:Y:S01]  /*0690*/  LOP3.LUT P0, RZ, R6, 0x7, RZ, 0xc0, !PT ;  /* 0x0000000706ff7812 */ /* 0x000fe2000780c0ff */
[----:B------:R-:W-:Y:S02]  /*06a0*/  IMAD.IADD R7, R7, 0x1, -R2 ;  /* 0x0000000107077824 */ /* 0x000fe400078e0a02 */
[----:B------:R-:W-:Y:S01]  /*06b0*/  IMAD.MOV.U32 R6, RZ, RZ, 0x1 ;  /* 0x00000001ff067424 */ /* 0x000fe200078e00ff */
[----:B------:R-:W-:Y:S01]  /*06c0*/  ISETP.LT.U32.AND P0, PT, R5, 0x2, !P0 ;  /* 0x000000020500780c */ /* 0x000fe20004701070 */
[----:B0-----:R-:W-:Y:S01]  /*06d0*/  IMAD.MOV R20, RZ, RZ, -R10 ;  /* 0x000000ffff147224 */ /* 0x001fe200078e0a0a */
[----:B------:R-:W-:Y:S01]  /*06e0*/  ISETP.NE.AND P1, PT, R7, 0x3, PT ;  /* 0x000000030700780c */ /* 0x000fe20003f25270 */
[----:B------:R-:W0:Y:S02]  /*06f0*/  FENCE.VIEW.ASYNC.S ;  /* 0x00000000000073c6 */ /* 0x000e240000000000 */
[----:B0-----:R0:W1:Y:S01]  /*0700*/  @!UP0 SYNCS.EXCH.64 URZ, [UR6+0x60], UR4 ;  /* 0x00006004063f85b2 */ /* 0x0010620008000100 */
[----:B------:R-:W-:Y:S01]  /*0710*/  @P3 LEA.HI R2, R5, R5, RZ, 0x1 ;  /* 0x0000000505023211 */ /* 0x000fe200078f08ff */
[----:B-----5:R-:W-:Y:S01]  /*0720*/  IMAD R11, R13, R20, R8 ;  /* 0x000000140d0b7224 */ /* 0x020fe200078e0208 */
[----:B------:R-:W-:-:S02]  /*0730*/  ISETP.EQ.OR P1, PT, R7, RZ, !P1 ;  /* 0x000000ff0700720c */ /* 0x000fc40004f22670 */
[----:B------:R-:W-:Y:S02]  /*0740*/  @P3 SHF.R.S32.HI R2, RZ, 0x1, R2 ;  /* 0x00000001ff023819 */ /* 0x000fe40000011402 */
[----:B------:R-:W-:Y:S02]  /*0750*/  ISETP.EQ.AND P1, PT, R3, RZ, P1 ;  /* 0x000000ff0300720c */ /* 0x000fe40000f22270 */
[----:B------:R-:W-:Y:S02]  /*0760*/  @P3 ISETP.NE.AND P5, PT, R2, R11, PT ;  /* 0x0000000b0200320c */ /* 0x000fe40003fa5270 */
[----:B------:R-:W-:Y:S02]  /*0770*/  SEL R3, RZ, 0x1, !P0 ;  /* 0x00000001ff037807 */ /* 0x000fe40004000000 */
[----:B------:R-:W-:Y:S02]  /*0780*/  @P3 SEL R6, RZ, 0x1, P5 ;  /* 0x00000001ff063807 */ /* 0x000fe40002800000 */
[----:B------:R-:W-:Y:S01]  /*0790*/  SEL R4, RZ, 0x1, !P1 ;  /* 0x00000001ff047807 */ /* 0x000fe20004800000 */
[----:B------:R0:W2:Y:S01]  /*07a0*/  @!UP1 SYNCS.EXCH.64 URZ, [UR6+0x68], UR4 ;  /* 0x00006804063f95b2 */ /* 0x0000a20008000100 */
[----:B------:R-:W-:Y:S01]  /*07b0*/  LOP3.LUT R6, R6, R3, RZ, 0xc0, !PT ;  /* 0x0000000306067212 */ /* 0x000fe200078ec0ff */
[----:B------:R-:W-:Y:S01]  /*07c0*/  NOP ;  /* 0x0000000000007918 */ /* 0x000fe20000000000 */
[----:B------:R-:W-:Y:S01]  /*07d0*/  SEL R4, R4, 0x2, P6 ;  /* 0x0000000204047807 */ /* 0x000fe20003000000 */
[----:B------:R-:W-:Y:S06]  /*07e0*/  @!P2 BRA `(.L_x_3) ;  /* 0x000000000008a947 */ /* 0x000fec0003800000 */
[----:B-12-4-:R-:W-:Y:S01]  /*07f0*/  UCGABAR_ARV ;  /* 0x00000000000079c7 */ /* 0x016fe20008000000 */
[----:B------:R-:W-:Y:S05]  /*0800*/  BRA `(.L_x_4) ;  /* 0x0000000000047947 */ /* 0x000fea0003800000 */
.L_x_3:
[----:B-12-4-:R-:W-:Y:S01]  /*0810*/  NOP ;  /* 0x0000000000007918 */ /* 0x016fe20000000000 */
.L_x_4:
[----:B------:R-:W1:Y:S01]  /*0820*/  LDC R2, c[0x0][0x65c] ;  /* 0x00019700ff027b82 */ /* 0x000e620000000800 */
[----:B------:R-:W-:Y:S01]  /*0830*/  IMAD.MOV.U32 R3, RZ, RZ, RZ ;  /* 0x000000ffff037224 */ /* 0x000fe200078e00ff */
[----:B-1----:R-:W-:Y:S01]  /*0840*/  ISETP.NE.AND P3, PT, R2, 0x1, PT ;  /* 0x000000010200780c */ /* 0x002fe20003f65270 */
[----:B------:R-:W-:-:S12]  /*0850*/  IMAD.U32 R2, RZ, RZ, UR8 ;  /* 0x00000008ff027e24 */ /* 0x000fd8000f8e00ff */
[----:B------:R-:W1:Y:S01]  /*0860*/  @P3 LDC R15, c[0x0][0x10] ;  /* 0x00000400ff0f3b82 */ /* 0x000e620000000800 */
[----:B------:R-:W-:Y:S02]  /*0870*/  @P3 IMAD.MOV.U32 R9, RZ, RZ, RZ ;  /* 0x000000ffff093224 */ /* 0x000fe400078e00ff */
[----:B------:R-:W-:-:S05]  /*0880*/  @P3 IMAD.MOV.U32 R17, RZ, RZ, RZ ;  /* 0x000000ffff113224 */ /* 0x000fca00078e00ff */
[----:B------:R-:W2:Y:S01]  /*0890*/  @!P3 LDC R11, c[0x0][0xc] ;  /* 0x00000300ff0bbb82 */ /* 0x000ea20000000800 */
[----:B-1----:R-:W-:-:S04]  /*08a0*/  @P3 IMAD.WIDE.U32 R14, R15, UR8, R8 ;  /* 0x000000080f0e3c25 */ /* 0x002fc8000f8e0008 */
[----:B--2---:R-:W-:-:S04]  /*08b0*/  @!P3 IMAD.WIDE.U32 R10, R8, R11, R2 ;  /* 0x0000000b080ab225 */ /* 0x004fc800078e0002 */
[----:B------:R-:W-:Y:S02]  /*08c0*/  @P3 IMAD.MOV.U32 R2, RZ, RZ, R14 ;  /* 0x000000ffff023224 */ /* 0x000fe400078e000e */
[----:B------:R-:W-:Y:S02]  /*08d0*/  @P3 IMAD.IADD R3, R15, 0x1, R17 ;  /* 0x000000010f033824 */ /* 0x000fe400078e0211 */
[----:B------:R-:W-:Y:S02]  /*08e0*/  @!P3 IMAD.MOV.U32 R2, RZ, RZ, R10 ;  /* 0x000000ffff02b224 */ /* 0x000fe400078e000a */
[----:B------:R-:W-:Y:S01]  /*08f0*/  @!P3 IMAD.MOV.U32 R3, RZ, RZ, R11 ;  /* 0x000000ffff03b224 */ /* 0x000fe200078e000b */
[----:B------:R-:W-:Y:S06]  /*0900*/  @!P2 BRA `(.L_x_5) ;  /* 0x00000000000ca947 */ /* 0x000fec0003800000 */
[----:B------:R-:W-:Y:S01]  /*0910*/  UCGABAR_WAIT ;  /* 0x0000000000007dc7 */ /* 0x000fe20008000000 */
[----:B------:R-:W-:Y:S01]  /*0920*/  CCTL.IVALL ;  /* 0x00000000ff00798f */ /* 0x000fe20002000000 */
[----:B------:R-:W-:Y:S05]  /*0930*/  BRA `(.L_x_6) ;  /* 0x0000000000047947 */ /* 0x000fea0003800000 */
.L_x_5:
[----:B------:R-:W-:Y:S06]  /*0940*/  BAR.SYNC.DEFER_BLOCKING 0x0 ;  /* 0x0000000000007b1d */ /* 0x000fec0000010000 */
.L_x_6:
[----:B------:R-:W-:Y:S05]  /*0950*/  @!P4 BRA `(.L_x_7) ;  /* 0x00000074009cc947 */ /* 0x000fea0003800000 */
[----:B------:R-:W-:-:S13]  /*0960*/  ISETP.GT.U32.AND P0, PT, R16, 0x1, PT ;  /* 0x000000011000780c */ /* 0x000fda0003f04070 */
[----:B0-----:R-:W-:Y:S05]  /*0970*/  @P0 EXIT ;  /* 0x000000000000094d */ /* 0x001fea0003800000 */
[----:B------:R-:W-:Y:S01]  /*0980*/  ULDC.64 UR4, c[0x0][0x650] ;  /* 0x0001940000047ab9 */ /* 0x000fe20000000a00 */
[----:B------:R-:W-:Y:S01]  /*0990*/  PRMT R14, RZ, 0x7610, R14 ;  /* 0x00007610ff0e7816 */ /* 0x000fe2000000000e */
[----:B------:R-:W-:Y:S01]  /*09a0*/  IMAD.MOV.U32 R10, RZ, RZ, -0x1 ;  /* 0xffffffffff0a7424 */ /* 0x000fe200078e00ff */
[----:B------:R-:W-:Y:S01]  /*09b0*/  ISETP.GE.U32.AND P0, PT, R2, UR4, PT ;  /* 0x0000000402007c0c */ /* 0x000fe2000bf06070 */
[----:B------:R-:W-:Y:S02]  /*09c0*/  IMAD.MOV.U32 R11, RZ, RZ, -0x1 ;  /* 0xffffffffff0b7424 */ /* 0x000fe400078e00ff */
[----:B------:R-:W-:Y:S01]  /*09d0*/  IMAD.MOV.U32 R7, RZ, RZ, -0x1 ;  /* 0xffffffffff077424 */ /* 0x000fe200078e00ff */
[----:B------:R-:W-:-:S13]  /*09e0*/  ISETP.GE.U32.AND.EX P0, PT, R3, UR5, PT, P0 ;  /* 0x0000000503007c0c */ /* 0x000fda000bf06100 */
[----:B------:R-:W-:Y:S05]  /*09f0*/  @P0 BRA `(.L_x_8) ;  /* 0x0000000400280947 */ /* 0x000fea0003800000 */
[----:B------:R-:W0:Y:S01]  /*0a00*/  LDC.64 R22, c[0x0][0x628] ;  /* 0x00018a00ff167b82 */ /* 0x000e220000000a00 */
[----:B------:R-:W-:Y:S02]  /*0a10*/  IMAD.MOV.U32 R10, RZ, RZ, R2 ;  /* 0x000000ffff0a7224 */ /* 0x000fe400078e0002 */
[----:B------:R-:W-:-:S05]  /*0a20*/  IMAD.MOV.U32 R11, RZ, RZ, R3 ;  /* 0x000000ffff0b7224 */ /* 0x000fca00078e0003 */
[----:B------:R-:W1:Y:S08]  /*0a30*/  LDC R18, c[0x0][0x630] ;  /* 0x00018c00ff127b82 */ /* 0x000e700000000800 */
[----:B------:R-:W2:Y:S01]  /*0a40*/  LDC.64 R24, c[0x0][0x620] ;  /* 0x00018800ff187b82 */ /* 0x000ea20000000a00 */
[----:B0-----:R-:W-:-:S04]  /*0a50*/  ISETP.NE.U32.AND P0, PT, R22, RZ, PT ;  /* 0x000000ff1600720c */ /* 0x001fc80003f05070 */
[----:B------:R-:W-:-:S13]  /*0a60*/  ISETP.NE.AND.EX P0, PT, R23, RZ, PT, P0 ;  /* 0x000000ff1700720c */ /* 0x000fda0003f05300 */
[----:B-12---:R-:W-:Y:S05]  /*0a70*/  @!P0 BRA `(.L_x_9) ;  /* 0x0000000000288947 */ /* 0x006fea0003800000 */
[----:B------:R-:W0:Y:S02]  /*0a80*/  LDC R7, c[0x0][0x634] ;  /* 0x00018d00ff077b82 */ /* 0x000e240000000800 */
[----:B0-----:R-:W-:-:S05]  /*0a90*/  IADD3 R7, P0, R2, R7, RZ ;  /* 0x0000000702077210 */ /* 0x001fca0007f1e0ff */
[----:B------:R-:W-:-:S04]  /*0aa0*/  IMAD.X R19, RZ, RZ, R3, P0 ;  /* 0x000000ffff137224 */ /* 0x000fc800000e0603 */
[----:B------:R-:W-:-:S04]  /*0ab0*/  IMAD.WIDE.U32 R10, R19, R22, RZ ;  /* 0x00000016130a7225 */ /* 0x000fc800078e00ff */
[----:B------:R-:W-:-:S04]  /*0ac0*/  IMAD.WIDE.U32 R14, P0, R7, R23, R10 ;  /* 0x00000017070e7225 */ /* 0x000fc8000780000a */
[----:B------:R-:W-:-:S04]  /*0ad0*/  IMAD.WIDE.U32 R10, R7, R22, RZ ;  /* 0x00000016070a7225 */ /* 0x000fc800078e00ff */
[----:B------:R-:W-:Y:S01]  /*0ae0*/  IMAD.X R17, RZ, RZ, RZ, P0 ;  /* 0x000000ffff117224 */ /* 0x000fe200000e06ff */
[----:B------:R-:W-:Y:S01]  /*0af0*/  IADD3 RZ, P0, R11, R14, RZ ;  /* 0x0000000e0bff7210 */ /* 0x000fe20007f1e0ff */
[----:B------:R-:W-:-:S04]  /*0b00*/  IMAD.MOV.U32 R16, RZ, RZ, R15 ;  /* 0x000000ffff107224 */ /* 0x000fc800078e000f */
[----:B------:R-:W-:-:S08]  /*0b10*/  IMAD.WIDE.U32.X R10, R19, R23, R16, P0 ;  /* 0x00000017130a7225 */ /* 0x000fd000000e0410 */
.L_x_9:
[----:B------:R-:W0:Y:S01]  /*0b20*/  LDC.64 R26, c[0x0][0x640] ;  /* 0x00019000ff1a7b82 */ /* 0x000e220000000a00 */
[--C-:B------:R-:W-:Y:S01]  /*0b30*/  SHF.R.U64 R28, R10, R18, R11.reuse ;  /* 0x000000120a1c7219 */ /* 0x100fe2000000120b */
[----:B------:R-:W-:Y:S01]  /*0b40*/  IMAD R29, R13, R20, R8 ;  /* 0x000000140d1d7224 */ /* 0x000fe200078e0208 */
[----:B------:R-:W-:Y:S01]  /*0b50*/  SHF.R.U32.HI R7, RZ, R18, R11 ;  /* 0x00000012ff077219 */ /* 0x000fe2000001160b */
[----:B------:R-:W-:Y:S01]  /*0b60*/  IMAD.MOV.U32 R23, RZ, RZ, 0x1 ;  /* 0x00000001ff177424 */ /* 0x000fe200078e00ff */
[----:B------:R-:W-:-:S03]  /*0b70*/  IADD3 R9, P0, RZ, -R28, RZ ;  /* 0x8000001cff097210 */ /* 0x000fc60007f1e0ff */
[----:B------:R-:W1:Y:S02]  /*0b80*/  LDC R16, c[0x0][0x618] ;  /* 0x00018600ff107b82 */ /* 0x000e640000000800 */
[----:B------:R-:W-:Y:S02]  /*0b90*/  IMAD.X R7, RZ, RZ, ~R7, P0 ;  /* 0x000000ffff077224 */ /* 0x000fe400000e0e07 */
[----:B------:R-:W-:-:S04]  /*0ba0*/  IMAD.WIDE.U32 R10, R9, R24, R2 ;  /* 0x00000018090a7225 */ /* 0x000fc800078e0002 */
[----:B------:R-:W2:Y:S01]  /*0bb0*/  LDC R15, c[0x0][0x608] ;  /* 0x00018200ff0f7b82 */ /* 0x000ea20000000800 */
[----:B------:R-:W-:-:S04]  /*0bc0*/  IMAD R14, R7, R24, RZ ;  /* 0x00000018070e7224 */ /* 0x000fc800078e02ff */
[----:B------:R-:W-:-:S03]  /*0bd0*/  IMAD R7, R9, R25, R14 ;  /* 0x0000001909077224 */ /* 0x000fc600078e020e */
[----:B------:R-:W3:Y:S01]  /*0be0*/  LDC R22, c[0x0][0x658] ;  /* 0x00019600ff167b82 */ /* 0x000ee20000000800 */
[----:B------:R-:W-:Y:S01]  /*0bf0*/  IMAD.IADD R7, R11, 0x1, R7 ;  /* 0x000000010b077824 */ /* 0x000fe200078e0207 */
[----:B0-----:R-:W-:-:S04]  /*0c00*/  ISETP.NE.U32.AND P0, PT, R26, RZ, PT ;  /* 0x000000ff1a00720c */ /* 0x001fc80003f05070 */
[----:B------:R-:W-:Y:S02]  /*0c10*/  ISETP.NE.AND.EX P0, PT, R27, RZ, PT, P0 ;  /* 0x000000ff1b00720c */ /* 0x000fe40003f05300 */
[----:B------:R-:W0:Y:S01]  /*0c20*/  LDC R18, c[0x0][0x600] ;  /* 0x00018000ff127b82 */ /* 0x000e220000000800 */
[-CC-:B-1----:R-:W-:Y:S02]  /*0c30*/  SHF.R.U64 R19, R10, R16.reuse, R7.reuse ;  /* 0x000000100a137219 */ /* 0x182fe40000001207 */
[----:B------:R-:W-:Y:S01]  /*0c40*/  SHF.R.U32.HI R10, RZ, R16, R7 ;  /* 0x00000010ff0a7219 */ /* 0x000fe20000011607 */
[----:B------:R-:W-:-:S04]  /*0c50*/  IMAD.MOV.U32 R7, RZ, RZ, -0x1 ;  /* 0xffffffffff077424 */ /* 0x000fc800078e00ff */
[----:B------:R-:W1:Y:S01]  /*0c60*/  LDC R21, c[0x0][0x648] ;  /* 0x00019200ff157b82 */ /* 0x000e620000000800 */
[-CC-:B--2---:R-:W-:Y:S02]  /*0c70*/  SHF.R.U64 R16, R19, R15.reuse, R10.reuse ;  /* 0x0000000f13107219 */ /* 0x184fe4000000120a */
[----:B------:R-:W-:-:S05]  /*0c80*/  SHF.R.U32.HI R9, RZ, R15, R10 ;  /* 0x0000000fff097219 */ /* 0x000fca000001160a */
[----:B------:R-:W2:Y:S01]  /*0c90*/  LDC R24, c[0x0][0x638] ;  /* 0x00018e00ff187b82 */ /* 0x000ea20000000800 */
[-CC-:B---3--:R-:W-:Y:S02]  /*0ca0*/  SHF.R.U64 R20, R16, R22.reuse, R9.reuse ;  /* 0x0000001610147219 */ /* 0x188fe40000001209 */
[-C--:B------:R-:W-:Y:S02]  /*0cb0*/  SHF.L.U32 R7, R7, R22.reuse, RZ ;  /* 0x0000001607077219 */ /* 0x080fe400000006ff */
[----:B------:R-:W-:Y:S01]  /*0cc0*/  SHF.R.U32.HI R9, RZ, R22, R9 ;  /* 0x00000016ff097219 */ /* 0x000fe20000011609 */
[----:B------:R-:W-:Y:S01]  /*0cd0*/  IMAD.MOV.U32 R8, RZ, RZ, R20 ;  /* 0x000000ffff087224 */ /* 0x000fe200078e0014 */
[----:B------:R-:W-:Y:S01]  /*0ce0*/  LOP3.LUT R13, RZ, R7, RZ, 0x33, !PT ;  /* 0x00000007ff0d7212 */ /* 0x000fe200078e33ff */
[----:B------:R-:W3:Y:S01]  /*0cf0*/  LDC R25, c[0x0][0x610] ;  /* 0x00018400ff197b82 */ /* 0x000ee20000000800 */
[----:B------:R-:W-:Y:S05]  /*0d00*/  @!P0 BRA `(.L_x_10) ;  /* 0x0000000000288947 */ /* 0x000fea0003800000 */
[----:B------:R-:W4:Y:S02]  /*0d10*/  LDC R7, c[0x0][0x64c] ;  /* 0x00019300ff077b82 */ /* 0x000f240000000800 */
[----:B----4-:R-:W-:-:S05]  /*0d20*/  IADD3 R7, P0, R20, R7, RZ ;  /* 0x0000000714077210 */ /* 0x010fca0007f1e0ff */
        /* <DEDUP_REMOVED lines=8> */
.L_x_10:
[----:B-1----:R-:W-:Y:S01]  /*0db0*/  SHF.R.U64 R9, R8, R21, R9 ;  /* 0x0000001508097219 */ /* 0x002fe20000001209 */
[----:B0-----:R-:W-:Y:S01]  /*0dc0*/  VIADD R10, R18, 0xffffffff ;  /* 0xffffffff120a7836 */ /* 0x001fe20000000000 */
[----:B------:R-:W-:Y:S01]  /*0dd0*/  SHF.L.U32 R7, R23, R22, RZ ;  /* 0x0000001617077219 */ /* 0x000fe200000006ff */
[----:B------:R-:W-:Y:S01]  /*0de0*/  IMAD.MOV.U32 R14, RZ, RZ, 0x1 ;  /* 0x00000001ff0e7424 */ /* 0x000fe200078e00ff */
[----:B------:R-:W-:Y:S01]  /*0df0*/  LOP3.LUT R8, R16, R13, RZ, 0xc0, !PT ;  /* 0x0000000d10087212 */ /* 0x000fe200078ec0ff */
[----:B------:R-:W-:Y:S01]  /*0e00*/  IMAD.MOV R11, RZ, RZ, -R9 ;  /* 0x000000ffff0b7224 */ /* 0x000fe200078e0a09 */
[----:B------:R-:W-:Y:S02]  /*0e10*/  SEL R12, R12, R29, !P3 ;  /* 0x0000001d0c0c7207 */ /* 0x000fe40005800000 */
[----:B------:R-:W-:Y:S01]  /*0e20*/  LOP3.LUT R10, R19, R10, RZ, 0xc0, !PT ;  /* 0x0000000a130a7212 */ /* 0x000fe200078ec0ff */
[----:B------:R-:W-:Y:S02]  /*0e30*/  IMAD R9, R7, R9, R8 ;  /* 0x0000000907097224 */ /* 0x000fe400078e0208 */
[----:B--2---:R-:W-:-:S02]  /*0e40*/  IMAD R7, R11, R24, R20 ;  /* 0x000000180b077224 */ /* 0x004fc400078e0214 */
[----:B---3--:R-:W-:Y:S02]  /*0e50*/  IMAD R12, R9, R25, R12 ;  /* 0x00000019090c7224 */ /* 0x008fe400078e020c */
[----:B------:R-:W-:-:S05]  /*0e60*/  IMAD R7, R7, R18, R10 ;  /* 0x0000001207077224 */ /* 0x000fca00078e020a */
[----:B------:R-:W-:Y:S02]  /*0e70*/  SEL R11, R7, R12, !P3 ;  /* 0x0000000c070b7207 */ /* 0x000fe40005800000 */
[----:B------:R-:W-:Y:S01]  /*0e80*/  SEL R10, R12, R7, !P3 ;  /* 0x000000070c0a7207 */ /* 0x000fe20005800000 */
[----:B------:R-:W-:-:S07]  /*0e90*/  IMAD.MOV.U32 R7, RZ, RZ, R28 ;  /* 0x000000ffff077224 */ /* 0x000fce00078e001c */
.L_x_8:
[----:B------:R-:W-:-:S08]  /*0ea0*/  NOP ;  /* 0x0000000000007918 */ /* 0x000fd00000000000 */
[----:B------:R-:W0:Y:S02]  /*0eb0*/  USETMAXREG.TRY_ALLOC.CTAPOOL UP0, 0xe8 ;  /* 0x000000e8000079c8 */ /* 0x000e240008000600 */
[----:B0-----:R-:W-:-:S13]  /*0ec0*/  PLOP3.LUT P0, PT, PT, PT, UP0, 0x80, 0x0 ;  /* 0x000000000000781c */ /* 0x001fda0003f0f008 */
[----:B------:R-:W-:Y:S05]  /*0ed0*/  @!P0 BRA `(.L_x_8) ;  /* 0xfffffffc00f08947 */ /* 0x000fea000383ffff */
[----:B------:R-:W-:Y:S01]  /*0ee0*/  ULDC.64 UR4, c[0x0][0x598] ;  /* 0x0001660000047ab9 */ /* 0x000fe20000000a00 */
[----:B------:R-:W-:Y:S01]  /*0ef0*/  ULDC.64 UR16, c[0x0][0x208] ;  /* 0x0000820000107ab9 */ /* 0x000fe20000000a00 */
[----:B------:R-:W-:-:S04]  /*0f00*/  ISETP.NE.U32.AND P0, PT, RZ, UR4, PT ;  /* 0x00000004ff007c0c */ /* 0x000fc8000bf05070 */
[----:B------:R-:W-:-:S13]  /*0f10*/  ISETP.NE.AND.EX P0, PT, RZ, UR5, PT, P0 ;  /* 0x00000005ff007c0c */ /* 0x000fda000bf05300 */
[----:B------:R-:W-:Y:S05]  /*0f20*/  @!P0 BRA `(.L_x_11) ;  /* 0x00000000001c8947 */ /* 0x000fea0003800000 */
[----:B------:R-:W0:Y:S02]  /*0f30*/  LDC.64 R8, c[0x0][0x598] ;  /* 0x00016600ff087b82 */ /* 0x000e240000000a00 */
[----:B0-----:R-:W2:Y:S02]  /*0f40*/  LDG.E.64 R8, desc[UR16][R8.64] ;  /* 0x0000001008087981 */ /* 0x001ea4000c1e1b00 */
[----:B--2---:R-:W-:-:S04]  /*0f50*/  ISETP.NE.U32.AND P0, PT, R8, RZ, PT ;  /* 0x000000ff0800720c */ /* 0x004fc80003f05070 */
[----:B------:R-:W-:-:S13]  /*0f60*/  ISETP.NE.AND.EX P0, PT, R9, RZ, PT, P0 ;  /* 0x000000ff0900720c */ /* 0x000fda0003f05300 */
[----:B------:R-:W-:Y:S05]  /*0f70*/  @!P0 BRA `(.L_x_11) ;  /* 0x0000000000088947 */ /* 0x000fea0003800000 */
[----:B------:R0:W5:Y:S01]  /*0f80*/  LD.E R8, desc[UR16][R8.64] ;  /* 0x0000001008087980 */ /* 0x000162000c101900 */
[----:B------:R-:W-:Y:S05]  /*0f90*/  BRA `(.L_x_12) ;  /* 0x0000000000207947 */ /* 0x000fea0003800000 */
.L_x_11:
[----:B------:R-:W-:Y:S02]  /*0fa0*/  ULDC.64 UR4, c[0x0][0x588] ;  /* 0x0001620000047ab9 */ /* 0x000fe40000000a00 */
[----:B------:R-:W-:-:S04]  /*0fb0*/  ISETP.NE.U32.AND P0, PT, RZ, UR4, PT ;  /* 0x00000004ff007c0c */ /* 0x000fc8000bf05070 */
[----:B------:R-:W-:-:S13]  /*0fc0*/  ISETP.NE.AND.EX P0, PT, RZ, UR5, PT, P0 ;  /* 0x00000005ff007c0c */ /* 0x000fda000bf05300 */
[----:B------:R-:W-:Y:S05]  /*0fd0*/  @!P0 BRA `(.L_x_13) ;  /* 0x00000000000c8947 */ /* 0x000fea0003800000 */
[----:B------:R-:W0:Y:S02]  /*0fe0*/  LDC.64 R8, c[0x0][0x588] ;  /* 0x00016200ff087b82 */ /* 0x000e240000000a00 */
[----:B0-----:R1:W5:Y:S01]  /*0ff0*/  LDG.E R8, desc[UR16][R8.64] ;  /* 0x0000001008087981 */ /* 0x001362000c1e1900 */
[----:B------:R-:W-:Y:S05]  /*1000*/  BRA `(.L_x_12) ;  /* 0x0000000000047947 */ /* 0x000fea0003800000 */
.L_x_13:
[----:B------:R-:W2:Y:S02]  /*1010*/  LDC R8, c[0x0][0x580] ;  /* 0x00016000ff087b82 */ /* 0x000ea40000000800 */
.L_x_12:
[----:B------:R-:W-:Y:S02]  /*1020*/  ULDC.64 UR4, c[0x0][0x5a0] ;  /* 0x0001680000047ab9 */ /* 0x000fe40000000a00 */
[----:B------:R-:W-:-:S04]  /*1030*/  ISETP.NE.U32.AND P0, PT, RZ, UR4, PT ;  /* 0x00000004ff007c0c */ /* 0x000fc8000bf05070 */
[----:B------:R-:W-:-:S13]  /*1040*/  ISETP.NE.AND.EX P0, PT, RZ, UR5, PT, P0 ;  /* 0x00000005ff007c0c */ /* 0x000fda000bf05300 */
[----:B------:R-:W-:Y:S05]  /*1050*/  @!P0 BRA `(.L_x_14) ;  /* 0x00000000001c8947 */ /* 0x000fea0003800000 */
[----:B------:R-:W3:Y:S02]  /*1060*/  LDC.64 R12, c[0x0][0x5a0] ;  /* 0x00016800ff0c7b82 */ /* 0x000ee40000000a00 */
[----:B---3--:R-:W3:Y:S02]  /*1070*/  LDG.E.64 R12, desc[UR16][R12.64] ;  /* 0x000000100c0c7981 */ /* 0x008ee4000c1e1b00 */
[----:B---3--:R-:W-:-:S04]  /*1080*/  ISETP.NE.U32.AND P0, PT, R12, RZ, PT ;  /* 0x000000ff0c00720c */ /* 0x008fc80003f05070 */
[----:B------:R-:W-:-:S13]  /*1090*/  ISETP.NE.AND.EX P0, PT, R13, RZ, PT, P0 ;  /* 0x000000ff0d00720c */ /* 0x000fda0003f05300 */
[----:B------:R-:W-:Y:S05]  /*10a0*/  @!P0 BRA `(.L_x_14) ;  /* 0x0000000000088947 */ /* 0x000fea0003800000 */
[----:B01----:R0:W5:Y:S01]  /*10b0*/  LD.E R9, desc[UR16][R12.64] ;  /* 0x000000100c097980 */ /* 0x003162000c101900 */
[----:B------:R-:W-:Y:S05]  /*10c0*/  BRA `(.L_x_15) ;  /* 0x0000000000207947 */ /* 0x000fea0003800000 */
.L_x_14:
[----:B------:R-:W-:Y:S02]  /*10d0*/  ULDC.64 UR4, c[0x0][0x590] ;  /* 0x0001640000047ab9 */ /* 0x000fe40000000a00 */
[----:B------:R-:W-:-:S04]  /*10e0*/  ISETP.NE.U32.AND P0, PT, RZ, UR4, PT ;  /* 0x00000004ff007c0c */ /* 0x000fc8000bf05070 */
[----:B------:R-:W-:-:S13]  /*10f0*/  ISETP.NE.AND.EX P0, PT, RZ, UR5, PT, P0 ;  /* 0x00000005ff007c0c */ /* 0x000fda000bf05300 */
[----:B------:R-:W-:Y:S05]  /*1100*/  @!P0 BRA `(.L_x_16) ;  /* 0x00000000000c8947 */ /* 0x000fea0003800000 */
[----:B------:R-:W0:Y:S02]  /*1110*/  LDC.64 R12, c[0x0][0x590] ;  /* 0x00016400ff0c7b82 */ /* 0x000e240000000a00 */
[----:B01----:R1:W5:Y:S01]  /*1120*/  LDG.E R9, desc[UR16][R12.64] ;  /* 0x000000100c097981 */ /* 0x003362000c1e1900 */
[----:B------:R-:W-:Y:S05]  /*1130*/  BRA `(.L_x_15) ;  /* 0x0000000000047947 */ /* 0x000fea0003800000 */
.L_x_16:
[----:B01----:R-:W3:Y:S02]  /*1140*/  LDC R9, c[0x0][0x584] ;  /* 0x00016100ff097b82 */ /* 0x003ee40000000800 */
.L_x_15:
[----:B------:R-:W-:-:S13]  /*1150*/  LOP3.LUT P0, RZ, R14, 0xff, RZ, 0xc0, !PT ;  /* 0x000000ff0eff7812 */ /* 0x000fda000780c0ff */
[----:B------:R-:W-:Y:S05]  /*1160*/  @!P0 EXIT ;  /* 0x000000000000894d */ /* 0x000fea0003800000 */
[----:B------:R-:W-:Y:S01]  /*1170*/  ULDC UR4, c[0x0][0x28c] ;  /* 0x0000a30000047ab9 */ /* 0x000fe20000000800 */
[----:B------:R-:W-:Y:S01]  /*1180*/  LOP3.LUT R144, R4, 0x1, RZ, 0xfc, !PT ;  /* 0x0000000104907812 */ /* 0x000fe200078efcff */
[----:B------:R-:W-:-:S04]  /*1190*/  UIADD3 UR4, UR4, 0x1f, URZ ;  /* 0x0000001f04047890 */ /* 0x000fc8000fffe03f */
[----:B------:R-:W-:-:S04]  /*11a0*/  USHF.R.S32.HI UR5, URZ, 0x1f, UR4 ;  /* 0x0000001f3f057899 */ /* 0x000fc80008011404 */
[----:B------:R-:W-:-:S03]  /*11b0*/  ULEA.HI UR5, UR5, UR4, URZ, 0x5 ;  /* 0x0000000405057291 */ /* 0x000fc6000f8f283f */
[----:B------:R-:W-:Y:S01]  /*11c0*/  UMOV UR4, URZ ;  /* 0x0000003f00047c82 */ /* 0x000fe20008000000 */
[----:B------:R-:W-:-:S03]  /*11d0*/  USHF.R.S32.HI UR9, URZ, 0x5, UR5 ;  /* 0x000000053f097899 */ /* 0x000fc60008011405 */
[----:B------:R-:W-:-:S09]  /*11e0*/  UMOV UR5, URZ ;  /* 0x0000003f00057c82 */ /* 0x000fd20008000000 */
.L_x_171:
[----:B01----:R-:W-:Y:S01]  /*11f0*/  LOP3.LUT R12, R0, 0x80, RZ, 0xc0, !PT ;  /* 0x00000080000c7812 */ /* 0x003fe200078ec0ff */
[----:B------:R-:W0:Y:S01]  /*1200*/  S2UR UR13, SR_CgaCtaId ;  /* 0x00000000000d79c3 */ /* 0x000e220000008800 */
[----:B------:R-:W-:Y:S01]  /*1210*/  UMOV UR12, 0x400 ;  /* 0x00000400000c7882 */ /* 0x000fe20000000000 */
[----:B------:R-:W-:Y:S01]  /*1220*/  UMOV UR6, URZ ;  /* 0x0000003f00067c82 */ /* 0x000fe20008000000 */
[----:B------:R-:W-:Y:S01]  /*1230*/  SHF.R.U32.HI R12, RZ, 0x7, R12 ;  /* 0x00000007ff0c7819 */ /* 0x000fe2000001160c */
[----:B------:R-:W-:Y:S01]  /*1240*/  UMOV UR7, URZ ;  /* 0x0000003f00077c82 */ /* 0x000fe20008000000 */
[----:B------:R-:W-:Y:S01]  /*1250*/  UMOV UR18, UR5 ;  /* 0x0000000500127c82 */ /* 0x000fe20008000000 */
[----:B------:R-:W-:Y:S02]  /*1260*/  CS2R R20, SRZ ;  /* 0x0000000000147805 */ /* 0x000fe4000001ff00 */
[----:B------:R-:W-:Y:S01]  /*1270*/  CS2R R18, SRZ ;  /* 0x0000000000127805 */ /* 0x000fe2000001ff00 */
[----:B------:R-:W1:Y:S01]  /*1280*/  LDC R13, c[0x0][0x28c] ;  /* 0x0000a300ff0d7b82 */ /* 0x000e620000000800 */
[----:B----4-:R-:W4:Y:S01]  /*1290*/  SHFL.IDX PT, R12, R12, RZ, 0x1f ;  /* 0x00001fff0c0c7589 */ /* 0x010f2200000e0000 */
[----:B------:R-:W-:-:S02]  /*12a0*/  CS2R R22, SRZ ;  /* 0x0000000000167805 */ /* 0x000fc4000001ff00 */
[----:B------:R-:W-:Y:S02]  /*12b0*/  CS2R R88, SRZ ;  /* 0x0000000000587805 */ /* 0x000fe4000001ff00 */
[----:B------:R-:W-:Y:S02]  /*12c0*/  CS2R R90, SRZ ;  /* 0x00000000005a7805 */ /* 0x000fe4000001ff00 */
[----:B------:R-:W-:Y:S02]  /*12d0*/  CS2R R92, SRZ ;  /* 0x00000000005c7805 */ /* 0x000fe4000001ff00 */
[----:B------:R-:W-:Y:S02]  /*12e0*/  CS2R R94, SRZ ;  /* 0x00000000005e7805 */ /* 0x000fe4000001ff00 */
[----:B------:R-:W-:Y:S02]  /*12f0*/  CS2R R98, SRZ ;  /* 0x0000000000627805 */ /* 0x000fe4000001ff00 */
        /* <DEDUP_REMOVED lines=16> */
[----:B-1----:R-:W-:Y:S02]  /*1400*/  ISETP.GE.AND P0, PT, R13, 0x1, PT ;  /* 0x000000010d00780c */ /* 0x002fe40003f06270 */
[----:B------:R-:W-:Y:S02]  /*1410*/  CS2R R130, SRZ ;  /* 0x0000000000827805 */ /* 0x000fe4000001ff00 */
[----:B----4-:R-:W-:-:S02]  /*1420*/  R2UR UR8, R12 ;  /* 0x000000000c0872ca */ /* 0x010fc400000e0000 */
[----:B------:R-:W-:Y:S02]  /*1430*/  CS2R R132, SRZ ;  /* 0x0000000000847805 */ /* 0x000fe4000001ff00 */
[----:B------:R-:W-:Y:S02]  /*1440*/  CS2R R134, SRZ ;  /* 0x0000000000867805 */ /* 0x000fe4000001ff00 */
[----:B------:R-:W-:Y:S02]  /*1450*/  CS2R R136, SRZ ;  /* 0x0000000000887805 */ /* 0x000fe4000001ff00 */
[----:B------:R-:W-:Y:S02]  /*1460*/  CS2R R138, SRZ ;  /* 0x00000000008a7805 */ /* 0x000fe4000001ff00 */
[----:B------:R-:W-:Y:S02]  /*1470*/  CS2R R140, SRZ ;  /* 0x00000000008c7805 */ /* 0x000fe4000001ff00 */
[----:B------:R-:W-:Y:S01]  /*1480*/  CS2R R142, SRZ ;  /* 0x00000000008e7805 */ /* 0x000fe2000001ff00 */
[----:B------:R-:W-:Y:S01]  /*1490*/  IMAD.MOV.U32 R145, RZ, RZ, RZ ;  /* 0x000000ffff917224 */ /* 0x000fe200078e00ff */
[----:B------:R-:W-:Y:S01]  /*14a0*/  CS2R R56, SRZ ;  /* 0x0000000000387805 */ /* 0x000fe2000001ff00 */
[----:B------:R-:W-:Y:S01]  /*14b0*/  IMAD.MOV.U32 R147, RZ, RZ, RZ ;  /* 0x000000ffff937224 */ /* 0x000fe200078e00ff */
[----:B------:R-:W-:Y:S01]  /*14c0*/  CS2R R58, SRZ ;  /* 0x00000000003a7805 */ /* 0x000fe2000001ff00 */
[----:B------:R-:W-:Y:S01]  /*14d0*/  IMAD.U32 R16, RZ, RZ, UR4 ;  /* 0x00000004ff107e24 */ /* 0x000fe2000f8e00ff */
[----:B------:R-:W-:Y:S01]  /*14e0*/  CS2R R60, SRZ ;  /* 0x00000000003c7805 */ /* 0x000fe2000001ff00 */
[----:B------:R-:W-:Y:S01]  /*14f0*/  ULEA.HI UR10, UR8, UR8, URZ, 0x1 ;  /* 0x00000008080a7291 */ /* 0x000fe2000f8f083f */
[----:B------:R-:W-:-:S02]  /*1500*/  CS2R R62, SRZ ;  /* 0x00000000003e7805 */ /* 0x000fc4000001ff00 */
[----:B------:R-:W-:Y:S02]  /*1510*/  CS2R R64, SRZ ;  /* 0x0000000000407805 */ /* 0x000fe4000001ff00 */
[----:B------:R-:W-:Y:S01]  /*1520*/  CS2R R66, SRZ ;  /* 0x0000000000427805 */ /* 0x000fe2000001ff00 */
[----:B------:R-:W-:Y:S01]  /*1530*/  ULOP3.LUT UR11, UR10, 0x1ffffe, URZ, 0xc0, !UPT ;  /* 0x001ffffe0a0b7892 */ /* 0x000fe2000f8ec03f */
[----:B------:R-:W-:Y:S01]  /*1540*/  CS2R R68, SRZ ;  /* 0x0000000000447805 */ /* 0x000fe2000001ff00 */
[----:B0-----:R-:W-:Y:S01]  /*1550*/  ULEA UR10, UR13, UR12, 0x18 ;  /* 0x0000000c0d0a7291 */ /* 0x001fe2000f8ec03f */
[----:B------:R-:W-:Y:S01]  /*1560*/  CS2R R70, SRZ ;  /* 0x0000000000467805 */ /* 0x000fe2000001ff00 */
[----:B------:R-:W-:Y:S01]  /*1570*/  UIADD3 UR11, UR8, -UR11, URZ ;  /* 0x8000000b080b7290 */ /* 0x000fe2000fffe03f */
[----:B------:R-:W-:Y:S02]  /*1580*/  CS2R R72, SRZ ;  /* 0x0000000000487805 */ /* 0x000fe4000001ff00 */
[----:B------:R-:W-:Y:S01]  /*1590*/  CS2R R74, SRZ ;  /* 0x00000000004a7805 */ /* 0x000fe2000001ff00 */
[----:B------:R-:W-:Y:S01]  /*15a0*/  UMOV UR8, URZ ;  /* 0x0000003f00087c82 */ /* 0x000fe20008000000 */
[----:B------:R-:W-:Y:S01]  /*15b0*/  ULEA UR11, UR11, UR10, 0xb ;  /* 0x0000000a0b0b7291 */ /* 0x000fe2000f8e583f */
[----:B------:R-:W-:-:S02]  /*15c0*/  CS2R R76, SRZ ;  /* 0x00000000004c7805 */ /* 0x000fc4000001ff00 */
[----:B------:R-:W-:Y:S02]  /*15d0*/  CS2R R78, SRZ ;  /* 0x00000000004e7805 */ /* 0x000fe4000001ff00 */
[----:B------:R-:W-:Y:S01]  /*15e0*/  CS2R R80, SRZ ;  /* 0x0000000000507805 */ /* 0x000fe2000001ff00 */
[----:B------:R-:W-:Y:S01]  /*15f0*/  UIADD3 UR11, UR11, 0x100, URZ ;  /* 0x000001000b0b7890 */ /* 0x000fe2000fffe03f */
[----:B------:R-:W-:Y:S02]  /*1600*/  CS2R R82, SRZ ;  /* 0x0000000000527805 */ /* 0x000fe4000001ff00 */
[----:B------:R-:W-:Y:S02]  /*1610*/  CS2R R84, SRZ ;  /* 0x0000000000547805 */ /* 0x000fe4000001ff00 */
[----:B------:R-:W-:Y:S01]  /*1620*/  CS2R R86, SRZ ;  /* 0x0000000000567805 */ /* 0x000fe2000001ff00 */
[----:B------:R-:W-:Y:S01]  /*1630*/  USHF.R.U32.HI UR11, URZ, 0x4, UR11 ;  /* 0x000000043f0b7899 */ /* 0x000fe2000801160b */
[----:B------:R-:W-:-:S02]  /*1640*/  CS2R R24, SRZ ;  /* 0x0000000000187805 */ /* 0x000fc4000001ff00 */
[----:B------:R-:W-:Y:S02]  /*1650*/  CS2R R26, SRZ ;  /* 0x00000000001a7805 */ /* 0x000fe4000001ff00 */
[----:B------:R-:W-:Y:S01]  /*1660*/  CS2R R28, SRZ ;  /* 0x00000000001c7805 */ /* 0x000fe2000001ff00 */
[----:B------:R-:W-:Y:S01]  /*1670*/  ULOP3.LUT UR11, UR11, 0x3fff, URZ, 0xc0, !UPT ;  /* 0x00003fff0b0b7892 */ /* 0x000fe2000f8ec03f */
        /* <DEDUP_REMOVED lines=12> */
[----:B------:R-:W-:Y:S01]  /*1740*/  CS2R R54, SRZ ;  /* 0x0000000000367805 */ /* 0x000fe2000001ff00 */
[----:B--23--:R-:W-:Y:S06]  /*1750*/  @!P0 BRA `(.L_x_17) ;  /* 0x0000000800308947 */ /* 0x00cfec0003800000 */
[----:B------:R-:W-:-:S13]  /*1760*/  ISETP.NE.AND P1, PT, R144, 0x3, PT ;  /* 0x000000039000780c */ /* 0x000fda0003f25270 */
[----:B------:R-:W-:Y:S05]  /*1770*/  @!P1 BRA `(.L_x_18) ;  /* 0x0000000000049947 */ /* 0x000fea0003800000 */
[----:B------:R-:W-:Y:S01]  /*1780*/  BPT.TRAP 0x1 ;  /* 0x000000040000795c */ /* 0x000fe20000300000 */
.L_x_18:
[----:B------:R-:W-:Y:S01]  /*1790*/  ULEA UR7, UR5, UR10, 0x3 ;  /* 0x0000000a05077291 */ /* 0x000fe2000f8e183f */
[----:B------:R-:W-:-:S05]  /*17a0*/  IMAD.U32 R12, RZ, RZ, UR4 ;  /* 0x00000004ff0c7e24 */ /* 0x000fca000f8e00ff */
[----:B------:R-:W-:-:S04]  /*17b0*/  SHF.L.U32 R12, R12, 0x1f, RZ ;  /* 0x0000001f0c0c7819 */ /* 0x000fc800000006ff */
[----:B------:R0:W1:Y:S01]  /*17c0*/  SYNCS.PHASECHK.TRANS64.TRYWAIT P0, [UR7], R12 ;  /* 0x0000000cff0075a7 */ /* 0x0000620008000147 */
[----:B------:R-:W-:Y:S05]  /*17d0*/  @!P1 BRA `(.L_x_19) ;  /* 0x0000000000049947 */ /* 0x000fea0003800000 */
[----:B------:R-:W-:Y:S01]  /*17e0*/  BPT.TRAP 0x1 ;  /* 0x000000040000795c */ /* 0x000fe20000300000 */
.L_x_19:
[----:B------:R-:W-:Y:S01]  /*17f0*/  UMOV UR6, 0x1 ;  /* 0x0000000100067882 */ /* 0x000fe20000000000 */
[----:B------:R-:W-:Y:S01]  /*1800*/  IMAD.MOV.U32 R20, RZ, RZ, RZ ;  /* 0x000000ffff147224 */ /* 0x000fe200078e00ff */
[----:B-1----:R-:W-:Y:S06]  /*1810*/  @P0 BRA `(.L_x_20) ;  /* 0x0000000000080947 */ /* 0x002fec0003800000 */
[----:B------:R-:W1:Y:S02]  /*1820*/  SYNCS.PHASECHK.TRANS64.TRYWAIT P0, [UR7], R12 ;  /* 0x0000000cff0075a7 */ /* 0x000e640008000147 */
[----:B-1----:R-:W-:Y:S05]  /*1830*/  @!P0 BRA `(.L_x_21) ;  /* 0x0000007c006c8947 */ /* 0x002fea0003800000 */
.L_x_20:
[----:B------:R-:W-:Y:S01]  /*1840*/  UIADD3 UR7, UR10, 0xa100, URZ ;  /* 0x0000a1000a077890 */ /* 0x000fe2000fffe03f */
[----:B------:R-:W-:Y:S01]  /*1850*/  WARPGROUP.ARRIVE ;  /* 0x00000000000079c5 */ /* 0x000fe20000000000 */
[----:B------:R-:W-:Y:S01]  /*1860*/  ULOP3.LUT UR12, UR11, 0x10000, URZ, 0xfc, !UPT ;  /* 0x000100000b0c7892 */ /* 0x000fe2000f8efc3f */
[----:B------:R-:W-:Y:S01]  /*1870*/  IMAD.MOV.U32 R21, RZ, RZ, RZ ;  /* 0x000000ffff157224 */ /* 0x000fe200078e00ff */
[----:B------:R-:W-:Y:S01]  /*1880*/  USHF.R.U32.HI UR7, URZ, 0x4, UR7 ;  /* 0x000000043f077899 */ /* 0x000fe20008011607 */
[----:B------:R-:W-:Y:S01]  /*1890*/  CS2R R18, SRZ ;  /* 0x0000000000127805 */ /* 0x000fe2000001ff00 */
[----:B------:R-:W-:Y:S01]  /*18a0*/  ULEA UR12, UR5, UR12, 0x9 ;  /* 0x0000000c050c7291 */ /* 0x000fe2000f8e483f */
[----:B------:R-:W-:Y:S01]  /*18b0*/  CS2R R22, SRZ ;  /* 0x0000000000167805 */ /* 0x000fe2000001ff00 */
[----:B------:R-:W-:Y:S01]  /*18c0*/  ULOP3.LUT UR7, UR7, 0x3fff, URZ, 0xc0, !UPT ;  /* 0x00003fff07077892 */ /* 0x000fe2000f8ec03f */
[----:B------:R-:W-:Y:S01]  /*18d0*/  CS2R R88, SRZ ;  /* 0x0000000000587805 */ /* 0x000fe2000001ff00 */
[----:B------:R-:W-:Y:S01]  /*18e0*/  UMOV UR13, 0xc0000010 ;  /* 0xc0000010000d7882 */ /* 0x000fe20000000000 */
[----:B------:R-:W-:Y:S01]  /*18f0*/  UMOV UR15, 0xc0000010 ;  /* 0xc0000010000f7882 */ /* 0x000fe20000000000 */
[----:B------:R-:W-:Y:S01]  /*1900*/  ULOP3.LUT UR7, UR7, 0x10000, URZ, 0xfc, !UPT ;  /* 0x0001000007077892 */ /* 0x000fe2000f8efc3f */
[----:B------:R-:W-:-:S02]  /*1910*/  CS2R R90, SRZ ;  /* 0x00000000005a7805 */ /* 0x000fc4000001ff00 */
[----:B------:R-:W-:Y:S02]  /*1920*/  CS2R R92, SRZ ;  /* 0x00000000005c7805 */ /* 0x000fe4000001ff00 */
[----:B------:R-:W-:Y:S01]  /*1930*/  CS2R R94, SRZ ;  /* 0x00000000005e7805 */ /* 0x000fe2000001ff00 */
[----:B------:R-:W-:Y:S01]  /*1940*/  ULEA UR14, UR5, UR7, 0x7 ;  /* 0x00000007050e7291 */ /* 0x000fe2000f8e383f */
[----:B------:R-:W-:Y:S01]  /*1950*/  CS2R R98, SRZ ;  /* 0x0000000000627805 */ /* 0x000fe2000001ff00 */
[----:B------:R-:W-:Y:S01]  /*1960*/  UIADD3 UR7, UR12, 0x100, URZ ;  /* 0x000001000c077890 */ /* 0x000fe2000fffe03f */
[----:B------:R-:W-:Y:S02]  /*1970*/  CS2R R96, SRZ ;  /* 0x0000000000607805 */ /* 0x000fe4000001ff00 */
[----:B------:R-:W-:Y:S02]  /*1980*/  CS2R R100, SRZ ;  /* 0x0000000000647805 */ /* 0x000fe4000001ff00 */
[----:B------:R-:W-:-:S02]  /*1990*/  CS2R R102, SRZ ;  /* 0x0000000000667805 */ /* 0x000fc4000001ff00 */
[----:B------:R-:W-:Y:S02]  /*19a0*/  CS2R R104, SRZ ;  /* 0x0000000000687805 */ /* 0x000fe4000001ff00 */
[----:B------:R-:W-:Y:S02]  /*19b0*/  CS2R R106, SRZ ;  /* 0x00000000006a7805 */ /* 0x000fe4000001ff00 */
[----:B------:R-:W-:Y:S01]  /*19c0*/  CS2R R110, SRZ ;  /* 0x00000000006e7805 */ /* 0x000fe2000001ff00 */
[----:B------:R-:W-:Y:S01]  /*19d0*/  QGMMA.64x64x32.F32.E4M3.E4M3 R56, gdesc[UR12], RZ, !UPT ;  /* 0x00e000000c3879f3 */ /* 0x000fe2000c7008ff */
[----:B------:R-:W-:Y:S01]  /*19e0*/  UMOV UR12, UR7 ;  /* 0x00000007000c7c82 */ /* 0x000fe20008000000 */
[----:B------:R-:W-:Y:S01]  /*19f0*/  ULDC UR7, c[0x0][0x50c] ;  /* 0x0001430000077ab9 */ /* 0x000fe20000000800 */
[----:B------:R-:W-:Y:S01]  /*1a00*/  UMOV UR13, 0xc0000010 ;  /* 0xc0000010000d7882 */ /* 0x000fe20000000000 */
[----:B------:R-:W-:Y:S01]  /*1a10*/  UISETP.NE.AND UP0, UPT, UR7, 0x1, UPT ;  /* 0x000000010700788c */ /* 0x000fe2000bf05270 */
[----:B------:R-:W-:Y:S01]  /*1a20*/  QGMMA.64x64x32.F32.E4M3.E4M3 R24, gdesc[UR12], RZ, !UPT, gsb0 ;  /* 0x00e000000c1879f3 */ /* 0x000fe2000c0008ff */
[----:B------:R-:W-:-:S02]  /*1a30*/  CS2R R108, SRZ ;  /* 0x00000000006c7805 */ /* 0x000fc4000001ff00 */
[----:B------:R-:W-:Y:S01]  /*1a40*/  CS2R R112, SRZ ;  /* 0x0000000000707805 */ /* 0x000fe2000001ff00 */
[----:B------:R-:W-:Y:S01]  /*1a50*/  USEL UR7, URZ, 0x1, UP0 ;  /* 0x000000013f077887 */ /* 0x000fe20008000000 */
[----:B------:R-:W-:Y:S02]  /*1a60*/  CS2R R114, SRZ ;  /* 0x0000000000727805 */ /* 0x000fe4000001ff00 */
[----:B------:R-:W-:Y:S02]  /*1a70*/  CS2R R116, SRZ ;  /* 0x0000000000747805 */ /* 0x000fe4000001ff00 */
[----:B------:R-:W-:Y:S02]  /*1a80*/  CS2R R118, SRZ ;  /* 0x0000000000767805 */ /* 0x000fe4000001ff00 */
[----:B------:R-:W-:Y:S02]  /*1a90*/  CS2R R120, SRZ ;  /* 0x0000000000787805 */ /* 0x000fe4000001ff00 */
[----:B------:R-:W-:-:S02]  /*1aa0*/  CS2R R122, SRZ ;  /* 0x00000000007a7805 */ /* 0x000fc4000001ff00 */
[----:B------:R-:W-:Y:S02]  /*1ab0*/  ISETP.NE.AND P0, PT, RZ, UR7, PT ;  /* 0x00000007ff007c0c */ /* 0x000fe4000bf05270 */
        /* <DEDUP_REMOVED lines=9> */
[----:B------:R-:W-:Y:S01]  /*1b50*/  CS2R R142, SRZ ;  /* 0x00000000008e7805 */ /* 0x000fe2000001ff00 */
[----:B------:R-:W-:Y:S02]  /*1b60*/  IMAD.MOV.U32 R145, RZ, RZ, RZ ;  /* 0x000000ffff917224 */ /* 0x000fe400078e00ff */
[----:B------:R-:W-:Y:S01]  /*1b70*/  IMAD.MOV.U32 R147, RZ, RZ, RZ ;  /* 0x000000ffff937224 */ /* 0x000fe200078e00ff */
[----:B------:R-:W-:Y:S06]  /*1b80*/  @!P0 BRA `(.L_x_22) ;  /* 0x0000000400088947 */ /* 0x000fec0003800000 */
[----:B------:R-:W-:Y:S02]  /*1b90*/  WARPGROUP.DEPBAR.LE gsb0, 0x0 ;  /* 0x00008000000079c5 */ /* 0x000fe40000010000 */
[----:B------:R-:W-:-:S01]  /*1ba0*/  FADD R147, RZ, R56 ;  /* 0x00000038ff937221 */ /* 0x000fc20000000000 */
[----:B------:R-:W-:Y:S01]  /*1bb0*/  FADD R142, RZ, R57 ;  /* 0x00000039ff8e7221 */ /* 0x000fe20000000000 */
        /* <DEDUP_REMOVED lines=62> */
[----:B------:R-:W-:-:S06]  /*1fa0*/  UMOV UR6, URZ ;  /* 0x0000003f00067c82 */ /* 0x000fcc0008000000 */
.L_x_22:
[----:B------:R-:W-:-:S04]  /*1fb0*/  UIADD3 UR18, UR5, 0x1, URZ ;  /* 0x0000000105127890 */ /* 0x000fc8000fffe03f */
[----:B------:R-:W-:-:S04]  /*1fc0*/  UISETP.NE.AND UP0, UPT, UR18, 0x5, UPT ;  /* 0x000000051200788c */ /* 0x000fc8000bf05270 */
[----:B------:R-:W-:Y:S02]  /*1fd0*/  USEL UR8, URZ, 0x1, UP0 ;  /* 0x000000013f087887 */ /* 0x000fe40008000000 */
[----:B------:R-:W-:Y:S02]  /*1fe0*/  USEL UR18, UR18, URZ, UP0 ;  /* 0x0000003f12127287 */ /* 0x000fe40008000000 */
[----:B------:R-:W-:-:S06]  /*1ff0*/  ULOP3.LUT UR8, UR4, UR8, URZ, 0x3c, !UPT ;  /* 0x0000000804087292 */ /* 0x000fcc000f8e3c3f */
[----:B------:R-:W-:Y:S01]  /*2000*/  IMAD.U32 R16, RZ, RZ, UR8 ;  /* 0x00000008ff107e24 */ /* 0x000fe2000f8e00ff */
[----:B------:R-:W-:-:S06]  /*2010*/  UMOV UR8, 0x1 ;  /* 0x0000000100087882 */ /* 0x000fcc0000000000 */
.L_x_17:
[----:B------:R-:W-:-:S04]  /*2020*/  UISETP.LT.AND UP0, UPT, UR9, 0x1, UPT ;  /* 0x000000010900788c */ /* 0x000fc8000bf01270 */
[----:B------:R-:W-:-:S04]  /*2030*/  USEL UR12, UR9, 0x1, UP0 ;  /* 0x00000001090c7887 */ /* 0x000fc80008000000 */
[----:B------:R-:W-:-:S04]  /*2040*/  UIADD3 UR12, UR9, -UR12, URZ ;  /* 0x8000000c090c7290 */ /* 0x000fc8000fffe03f */
[----:B------:R-:W-:-:S06]  /*2050*/  UISETP.GE.AND UP0, UPT, UR12, 0x1, UPT ;  /* 0x000000010c00788c */ /* 0x000fcc000bf06270 */
[----:B------:R-:W-:-:S13]  /*2060*/  PLOP3.LUT P0, PT, PT, PT, UP0, 0x80, 0x0 ;  /* 0x000000000000781c */ /* 0x000fda0003f0f008 */
[----:B------:R-:W-:Y:S05]  /*2070*/  @!P0 BRA `(.L_x_23) ;  /* 0x0000000800048947 */ /* 0x000fea0003800000 */
[----:B01----:R-:W-:Y:S01]  /*2080*/  IMAD.U32 R12, RZ, RZ, UR12 ;  /* 0x0000000cff0c7e24 */ /* 0x003fe2000f8e00ff */
[----:B------:R-:W-:Y:S01]  /*2090*/  ULDC UR19, c[0x0][0x50c] ;  /* 0x0001430000137ab9 */ /* 0x000fe20000000800 */
[----:B------:R-:W-:-:S07]  /*20a0*/  IMAD.U32 R13, RZ, RZ, UR5 ;  /* 0x00000005ff0d7e24 */ /* 0x000fce000f8e00ff */
.L_x_31:
[----:B------:R-:W-:-:S13]  /*20b0*/  ISETP.NE.AND P1, PT, R144, 0x3, PT ;  /* 0x000000039000780c */ /* 0x000fda0003f25270 */
[----:B------:R-:W-:Y:S05]  /*20c0*/  @!P1 BRA `(.L_x_24) ;  /* 0x0000000000049947 */ /* 0x000fea0003800000 */
[----:B------:R-:W-:Y:S01]  /*20d0*/  BPT.TRAP 0x1 ;  /* 0x000000040000795c */ /* 0x000fe20000300000 */
.L_x_24:
[----:B------:R-:W0:Y:S01]  /*20e0*/  S2UR UR12, SR_CgaCtaId ;  /* 0x00000000000c79c3 */ /* 0x000e220000008800 */
[----:B------:R-:W-:Y:S01]  /*20f0*/  UMOV UR10, 0x400 ;  /* 0x00000400000a7882 */ /* 0x000fe20000000000 */
[----:B------:R-:W-:Y:S01]  /*2100*/  SHF.L.U32 R14, R16, 0x1f, RZ ;  /* 0x0000001f100e7819 */ /* 0x000fe200000006ff */
[----:B0-----:R-:W-:-:S04]  /*2110*/  ULEA UR10, UR12, UR10, 0x18 ;  /* 0x0000000a0c0a7291 */ /* 0x001fc8000f8ec03f */
[----:B------:R-:W-:-:S09]  /*2120*/  ULEA UR12, UR18, UR10, 0x3 ;  /* 0x0000000a120c7291 */ /* 0x000fd2000f8e183f */
[----:B------:R0:W1:Y:S01]  /*2130*/  SYNCS.PHASECHK.TRANS64.TRYWAIT P0, [UR12], R14 ;  /* 0x0000000eff0075a7 */ /* 0x000062000800014c */
[----:B------:R-:W-:Y:S05]  /*2140*/  @!P1 BRA `(.L_x_25) ;  /* 0x0000000000049947 */ /* 0x000fea0003800000 */
[----:B------:R-:W-:Y:S01]  /*2150*/  BPT.TRAP 0x1 ;  /* 0x000000040000795c */ /* 0x000fe20000300000 */
.L_x_25:
[----:B-1----:R-:W-:Y:S05]  /*2160*/  @P0 BRA `(.L_x_26) ;  /* 0x0000000000080947 */ /* 0x002fea0003800000 */
[----:B------:R-:W1:Y:S02]  /*2170*/  SYNCS.PHASECHK.TRANS64.TRYWAIT P0, [UR12], R14 ;  /* 0x0000000eff0075a7 */ /* 0x000e64000800014c */
[----:B-1----:R-:W-:Y:S05]  /*2180*/  @!P0 BRA `(.L_x_27) ;  /* 0x0000007400308947 */ /* 0x002fea0003800000 */
.L_x_26:
[----:B------:R-:W-:Y:S01]  /*2190*/  UIADD3 UR12, UR10, 0xa100, URZ ;  /* 0x0000a1000a0c7890 */ /* 0x000fe2000fffe03f */
[----:B------:R-:W-:Y:S01]  /*21a0*/  WARPGROUP.ARRIVE ;  /* 0x00000000000079c5 */ /* 0x000fe20000000000 */
[----:B------:R-:W-:Y:S02]  /*21b0*/  UISETP.NE.AND UP0, UPT, UR7, URZ, UPT ;  /* 0x0000003f0700728c */ /* 0x000fe4000bf05270 */
[----:B------:R-:W-:Y:S02]  /*21c0*/  USHF.R.U32.HI UR12, URZ, 0x4, UR12 ;  /* 0x000000043f0c7899 */ /* 0x000fe4000801160c */
[----:B------:R-:W-:Y:S02]  /*21d0*/  USEL UR8, UR8, URZ, !UP0 ;  /* 0x0000003f08087287 */ /* 0x000fe4000c000000 */
[----:B------:R-:W-:Y:S02]  /*21e0*/  ULOP3.LUT UR7, UR12, 0x3fff, URZ, 0xc0, !UPT ;  /* 0x00003fff0c077892 */ /* 0x000fe4000f8ec03f */
[----:B------:R-:W-:-:S02]  /*21f0*/  ULOP3.LUT UR12, UR11, 0x10000, URZ, 0xfc, !UPT ;  /* 0x000100000b0c7892 */ /* 0x000fc4000f8efc3f */
[----:B------:R-:W-:Y:S02]  /*2200*/  ULOP3.LUT UR7, UR7, 0x10000, URZ, 0xfc, !UPT ;  /* 0x0001000007077892 */ /* 0x000fe4000f8efc3f */
[----:B------:R-:W-:Y:S02]  /*2210*/  UISETP.NE.U32.AND UP0, UPT, UR8, URZ, UPT ;  /* 0x0000003f0800728c */ /* 0x000fe4000bf05070 */
[----:B------:R-:W-:Y:S02]  /*2220*/  ULEA UR12, UR18, UR12, 0x9 ;  /* 0x0000000c120c7291 */ /* 0x000fe4000f8e483f */
[----:B------:R-:W-:Y:S02]  /*2230*/  ULEA UR14, UR18, UR7, 0x7 ;  /* 0x00000007120e7291 */ /* 0x000fe4000f8e383f */
[----:B------:R-:W-:Y:S01]  /*2240*/  UIADD3 UR7, UR12, 0x100, URZ ;  /* 0x000001000c077890 */ /* 0x000fe2000fffe03f */
[----:B------:R-:W-:Y:S01]  /*2250*/  UMOV UR13, 0xc0000010 ;  /* 0xc0000010000d7882 */ /* 0x000fe20000000000 */
[----:B------:R-:W-:Y:S01]  /*2260*/  UMOV UR15, 0xc0000010 ;  /* 0xc0000010000f7882 */ /* 0x000fe20000000000 */
[----:B------:R-:W-:-:S04]  /*2270*/  UIADD3 UR6, UR6, 0x1, URZ ;  /* 0x0000000106067890 */ /* 0x000fc8000fffe03f */
[----:B------:R-:W-:Y:S01]  /*2280*/  QGMMA.64x64x32.F32.E4M3.E4M3 R56, gdesc[UR12], R56, UP0 ;  /* 0x00e000000c3879f3 */ /* 0x000fe2000bf00838 */
[----:B------:R-:W-:Y:S01]  /*2290*/  UMOV UR12, UR7 ;  /* 0x00000007000c7c82 */ /* 0x000fe20008000000 */
[----:B------:R-:W-:Y:S02]  /*22a0*/  UMOV UR13, 0xc0000010 ;  /* 0xc0000010000d7882 */ /* 0x000fe40000000000 */
[----:B------:R-:W-:Y:S01]  /*22b0*/  QGMMA.64x64x32.F32.E4M3.E4M3 R24, gdesc[UR12], R24, UP0, gsb0 ;  /* 0x00e000000c1879f3 */ /* 0x000fe2000b800818 */
[----:B------:R-:W-:-:S04]  /*22c0*/  UISETP.NE.AND UP0, UPT, UR6, UR19, UPT ;  /* 0x000000130600728c */ /* 0x000fc8000bf05270 */
[----:B------:R-:W-:-:S06]  /*22d0*/  USEL UR7, URZ, 0x1, UP0 ;  /* 0x000000013f077887 */ /* 0x000fcc0008000000 */
[----:B------:R-:W-:Y:S01]  /*22e0*/  ISETP.NE.AND P0, PT, RZ, UR7, PT ;  /* 0x00000007ff007c0c */ /* 0x000fe2000bf05270 */
[----:B------:R-:W-:-:S12]  /*22f0*/  WARPGROUP.DEPBAR.LE gsb0, 0x1 ;  /* 0x00008000000079c5 */ /* 0x000fd80000010100 */
[----:B------:R-:W-:Y:S05]  /*2300*/  @!P0 BRA `(.L_x_28) ;  /* 0x0000000400088947 */ /* 0x000fea0003800000 */
[----:B------:R-:W-:Y:S02]  /*2310*/  WARPGROUP.DEPBAR.LE gsb0, 0x0 ;  /* 0x00008000000079c5 */ /* 0x000fe40000010000 */
[----:B------:R-:W-:-:S01]  /*2320*/  FADD R147, R56, R147 ;  /* 0x0000009338937221 */ /* 0x000fc20000000000 */
[----:B------:R-:W-:Y:S01]  /*2330*/  FADD R142, R57, R142 ;  /* 0x0000008e398e7221 */ /* 0x000fe20000000000 */
        /* <DEDUP_REMOVED lines=62> */
[----:B------:R-:W-:-:S06]  /*2720*/  UMOV UR6, URZ ;  /* 0x0000003f00067c82 */ /* 0x000fcc0008000000 */
.L_x_28:
[----:B------:R-:W-:Y:S05]  /*2730*/  @!P1 BRA `(.L_x_29) ;  /* 0x0000000000049947 */ /* 0x000fea0003800000 */
[----:B------:R-:W-:Y:S01]  /*2740*/  BPT.TRAP 0x1 ;  /* 0x000000040000795c */ /* 0x000fe20000300000 */
.L_x_29:
[----:B------:R-:W-:-:S13]  /*2750*/  ISETP.NE.AND P0, PT, R6, RZ, PT ;  /* 0x000000ff0600720c */ /* 0x000fda0003f05270 */
[----:B01----:R-:W-:-:S05]  /*2760*/  @P0 LEA R14, R13, UR10, 0x3 ;  /* 0x0000000a0d0e0c11 */ /* 0x003fca000f8e18ff */
[----:B------:R-:W-:-:S05]  /*2770*/  @P0 VIADD R14, R14, 0x28 ;  /* 0x000000280e0e0836 */ /* 0x000fca0000000000 */
[----:B------:R-:W-:-:S04]  /*2780*/  @P0 PRMT R14, R5, 0x654, R14 ;  /* 0x00000654050e0816 */ /* 0x000fc8000000000e */
[----:B------:R0:W-:Y:S01]  /*2790*/  @P0 SYNCS.ARRIVE.TRANS64.RED.A1T0 RZ, [R14+URZ], RZ ;  /* 0x000000ff0eff09a7 */ /* 0x0001e2000810043f */
[----:B------:R-:W-:-:S13]  /*27a0*/  ISETP.GT.U32.AND P0, PT, R4, 0x1, PT ;  /* 0x000000010400780c */ /* 0x000fda0003f04070 */
[----:B0-----:R-:W-:Y:S05]  /*27b0*/  @P0 BRA `(.L_x_30) ;  /* 0x0000000000040947 */ /* 0x001fea0003800000 */
[----:B------:R-:W-:Y:S01]  /*27c0*/  BPT.TRAP 0x1 ;  /* 0x000000040000795c */ /* 0x000fe20000300000 */
.L_x_30:
[----:B------:R-:W-:Y:S01]  /*27d0*/  UIADD3 UR18, UR18, 0x1, URZ ;  /* 0x0000000112127890 */ /* 0x000fe2000fffe03f */
[C---:B------:R-:W-:Y:S01]  /*27e0*/  ISETP.GT.AND P1, PT, R12.reuse, 0x1, PT ;  /* 0x000000010c00780c */ /* 0x040fe20003f24270 */
[----:B------:R-:W-:Y:S02]  /*27f0*/  VIADD R13, R13, 0x1 ;  /* 0x000000010d0d7836 */ /* 0x000fe40000000000 */
[----:B------:R-:W-:Y:S01]  /*2800*/  UISETP.NE.AND UP0, UPT, UR18, 0x5, UPT ;  /* 0x000000051200788c */ /* 0x000fe2000bf05270 */
[----:B------:R-:W-:Y:S02]  /*2810*/  VIADD R12, R12, 0xffffffff ;  /* 0xffffffff0c0c7836 */ /* 0x000fe40000000000 */
[C---:B------:R-:W-:Y:S01]  /*2820*/  ISETP.NE.AND P0, PT, R13.reuse, 0x5, PT ;  /* 0x000000050d00780c */ /* 0x040fe20003f05270 */
[----:B------:R-:W-:Y:S02]  /*2830*/  USEL UR8, URZ, 0x1, UP0 ;  /* 0x000000013f087887 */ /* 0x000fe40008000000 */
[----:B------:R-:W-:Y:S01]  /*2840*/  USEL UR18, UR18, URZ, UP0 ;  /* 0x0000003f12127287 */ /* 0x000fe20008000000 */
[----:B------:R-:W-:-:S03]  /*2850*/  SEL R13, R13, RZ, P0 ;  /* 0x000000ff0d0d7207 */ /* 0x000fc60000000000 */
[----:B------:R-:W-:Y:S01]  /*2860*/  LOP3.LUT R16, R16, UR8, RZ, 0x3c, !PT ;  /* 0x0000000810107c12 */ /* 0x000fe2000f8e3cff */
[----:B------:R-:W-:Y:S01]  /*2870*/  UMOV UR8, 0x1 ;  /* 0x0000000100087882 */ /* 0x000fe20000000000 */
[----:B------:R-:W-:Y:S06]  /*2880*/  @P1 BRA `(.L_x_31) ;  /* 0xfffffff800081947 */ /* 0x000fec000383ffff */
.L_x_23:
[----:B------:R-:W-:Y:S01]  /*2890*/  UISETP.NE.AND UP0, UPT, UR6, URZ, UPT ;  /* 0x0000003f0600728c */ /* 0x000fe2000bf05270 */
[----:B01----:R-:W0:Y:S03]  /*28a0*/  LDC R12, c[0x0][0x28c] ;  /* 0x0000a300ff0c7b82 */ /* 0x003e260000000800 */
[----:B------:R-:W-:-:S06]  /*28b0*/  USEL UR6, URZ, 0x1, !UP0 ;  /* 0x000000013f067887 */ /* 0x000fcc000c000000 */
[----:B------:R-:W-:Y:S02]  /*28c0*/  ISETP.NE.AND P0, PT, RZ, UR6, PT ;  /* 0x00000006ff007c0c */ /* 0x000fe4000bf05270 */
[----:B0-----:R-:W-:-:S11]  /*28d0*/  ISETP.GE.AND P1, PT, R12, 0x1, PT ;  /* 0x000000010c00780c */ /* 0x001fd60003f26270 */
[----:B------:R-:W-:Y:S05]  /*28e0*/  @!P0 BRA `(.L_x_32) ;  /* 0x0000000400048947 */ /* 0x000fea0003800000 */
[----:B------:R-:W-:Y:S02]  /*28f0*/  WARPGROUP.DEPBAR.LE gsb0, 0x0 ;  /* 0x00008000000079c5 */ /* 0x000fe40000010000 */
[----:B------:R-:W-:Y:S01]  /*2900*/  FADD R147, R56, R147 ;  /* 0x0000009338937221 */ /* 0x000fe20000000000 */
        /* <DEDUP_REMOVED lines=62> */
[----:B------:R-:W-:-:S07]  /*2cf0*/  FADD R20, R20, R55 ;  /* 0x0000003714147221 */ /* 0x000fce0000000000 */
.L_x_32:
[----:B------:R-:W-:Y:S02]  /*2d00*/  WARPGROUP.DEPBAR.LE gsb0, 0x0 ;  /* 0x00008000000079c5 */ /* 0x000fe40000010000 */
[----:B------:R-:W-:Y:S05]  /*2d10*/  @!P1 BRA `(.L_x_33) ;  /* 0x0000000000549947 */ /* 0x000fea0003800000 */
[----:B------:R-:W-:-:S13]  /*2d20*/  ISETP.NE.AND P0, PT, R144, 0x3, PT ;  /* 0x000000039000780c */ /* 0x000fda0003f05270 */
[----:B------:R-:W-:Y:S05]  /*2d30*/  @!P0 BRA `(.L_x_34) ;  /* 0x0000000000048947 */ /* 0x000fea0003800000 */
[----:B------:R-:W-:Y:S01]  /*2d40*/  BPT.TRAP 0x1 ;  /* 0x000000040000795c */ /* 0x000fe20000300000 */
.L_x_34:
[----:B------:R-:W-:Y:S01]  /*2d50*/  ISETP.NE.AND P0, PT, R6, RZ, PT ;  /* 0x000000ff0600720c */ /* 0x000fe20003f05270 */
[----:B------:R-:W-:Y:S01]  /*2d60*/  BSSY B0, `(.L_x_35) ;  /* 0x000000e000007945 */ /* 0x000fe20003800000 */
[----:B------:R-:W-:-:S11]  /*2d70*/  ISETP.GT.U32.AND P1, PT, R4, 0x1, PT ;  /* 0x000000010400780c */ /* 0x000fd60003f24070 */
[----:B------:R-:W-:Y:S05]  /*2d80*/  @!P0 BRA `(.L_x_36) ;  /* 0x00000000002c8947 */ /* 0x000fea0003800000 */
[----:B------:R-:W-:-:S04]  /*2d90*/  UISETP.LT.AND UP0, UPT, UR9, 0x1, UPT ;  /* 0x000000010900788c */ /* 0x000fc8000bf01270 */
[----:B------:R-:W-:-:S04]  /*2da0*/  USEL UR8, UR9, 0x1, UP0 ;  /* 0x0000000109087887 */ /* 0x000fc80008000000 */
[----:B------:R-:W-:-:S04]  /*2db0*/  UIADD3 UR8, UR5, UR9, -UR8 ;  /* 0x0000000905087290 */ /* 0x000fc8000fffe808 */
[----:B------:R-:W-:-:S04]  /*2dc0*/  UIMAD.WIDE.U32 UR6, UR8, -0x33333333, URZ ;  /* 0xcccccccd080678a5 */ /* 0x000fc8000f8e003f */
[----:B------:R-:W-:-:S04]  /*2dd0*/  USHF.R.U32.HI UR6, URZ, 0x2, UR7 ;  /* 0x000000023f067899 */ /* 0x000fc80008011607 */
[----:B------:R-:W-:-:S04]  /*2de0*/  UIMAD UR8, UR6, -0x5, UR8 ;  /* 0xfffffffb060878a4 */ /* 0x000fc8000f8e0208 */
[----:B------:R-:W-:-:S04]  /*2df0*/  ULEA UR8, UR8, UR10, 0x3 ;  /* 0x0000000a08087291 */ /* 0x000fc8000f8e183f */
[----:B------:R-:W-:-:S06]  /*2e00*/  UIADD3 UR8, UR8, 0x28, URZ ;  /* 0x0000002808087890 */ /* 0x000fcc000fffe03f */
[----:B------:R-:W-:-:S05]  /*2e10*/  IMAD.U32 R12, RZ, RZ, UR8 ;  /* 0x00000008ff0c7e24 */ /* 0x000fca000f8e00ff */
[----:B------:R-:W-:-:S04]  /*2e20*/  PRMT R12, R5, 0x654, R12 ;  /* 0x00000654050c7816 */ /* 0x000fc8000000000c */
[----:B------:R0:W-:Y:S03]  /*2e30*/  SYNCS.ARRIVE.TRANS64.RED.A1T0 RZ, [R12+URZ], RZ ;  /* 0x000000ff0cff79a7 */ /* 0x0001e6000810043f */
.L_x_36:
[----:B------:R-:W-:Y:S05]  /*2e40*/  BSYNC B0 ;  /* 0x0000000000007941 */ /* 0x000fea0003800000 */
.L_x_35:
[----:B------:R-:W-:Y:S05]  /*2e50*/  @P1 BRA `(.L_x_33) ;  /* 0x0000000000041947 */ /* 0x000fea0003800000 */
[----:B------:R-:W-:Y:S01]  /*2e60*/  BPT.TRAP 0x1 ;  /* 0x000000040000795c */ /* 0x000fe20000300000 */
.L_x_33:
[----:B------:R-:W1:Y:S01]  /*2e70*/  LDC R16, c[0x0][0x288] ;  /* 0x0000a200ff107b82 */ /* 0x000e620000000800 */
[----:B------:R-:W-:Y:S01]  /*2e80*/  IMAD.SHL.U32 R33, R11, 0x40, RZ ;  /* 0x000000400b217824 */ /* 0x000fe200078e00ff */
[--C-:B0-----:R-:W-:Y:S01]  /*2e90*/  SHF.R.U32.HI R12, RZ, 0x2, R0.reuse ;  /* 0x00000002ff0c7819 */ /* 0x101fe20000011600 */
[----:B------:R-:W-:Y:S01]  /*2ea0*/  UIADD3 UR5, UR9, UR5, URZ ;  /* 0x0000000509057290 */ /* 0x000fe2000fffe03f */
[----:B------:R-:W-:Y:S01]  /*2eb0*/  LOP3.LUT R14, R0, 0x60, RZ, 0xc0, !PT ;  /* 0x00000060000e7812 */ /* 0x000fe200078ec0ff */
[----:B------:R-:W-:Y:S01]  /*2ec0*/  IMAD.SHL.U32 R34, R10, 0x100, RZ ;  /* 0x000001000a227824 */ /* 0x000fe200078e00ff */
[----:B------:R-:W-:Y:S01]  /*2ed0*/  SHF.R.U32.HI R15, RZ, 0x7, R0 ;  /* 0x00000007ff0f7819 */ /* 0x000fe20000011600 */
[----:B------:R-:W-:Y:S01]  /*2ee0*/  UISETP.GT.U32.AND UP0, UPT, UR5, 0x4, UPT ;  /* 0x000000040500788c */ /* 0x000fe2000bf04070 */
[----:B------:R-:W-:Y:S01]  /*2ef0*/  LOP3.LUT R13, R12, 0x7, RZ, 0xc0, !PT ;  /* 0x000000070c0d7812 */ /* 0x000fe200078ec0ff */
[C---:B------:R-:W-:Y:S01]  /*2f00*/  IMAD.SHL.U32 R26, R0.reuse, 0x2, RZ ;  /* 0x00000002001a7824 */ /* 0x040fe200078e00ff */
[----:B------:R-:W-:Y:S01]  /*2f10*/  SHF.R.U32.HI R14, RZ, 0x1, R14 ;  /* 0x00000001ff0e7819 */ /* 0x000fe2000001160e */
[----:B------:R-:W-:Y:S01]  /*2f20*/  ULDC UR12, c[0x0][0x284] ;  /* 0x0000a100000c7ab9 */ /* 0x000fe20000000800 */
[----:B------:R-:W-:Y:S01]  /*2f30*/  LOP3.LUT R12, R15, 0x1, RZ, 0xc0, !PT ;  /* 0x000000010f0c7812 */ /* 0x000fe200078ec0ff */
[----:B------:R-:W-:Y:S01]  /*2f40*/  UISETP.LT.U32.AND UP0, UPT, UR9, 0x5, UP0 ;  /* 0x000000050900788c */ /* 0x000fe20008701070 */
[----:B------:R-:W-:Y:S01]  /*2f50*/  IADD3 R17, RZ, -R14, -R13 ;  /* 0x8000000eff117210 */ /* 0x000fe20007ffe80d */
[----:B------:R-:W-:Y:S01]  /*2f60*/  UISETP.GE.U32.AND UP1, UPT, UR9, 0x5, UPT ;  /* 0x000000050900788c */ /* 0x000fe2000bf26070 */
[----:B------:R-:W-:Y:S01]  /*2f70*/  LOP3.LUT R15, R0, 0x3, RZ, 0xc0, !PT ;  /* 0x00000003000f7812 */ /* 0x000fe200078ec0ff */
[C---:B------:R-:W-:Y:S01]  /*2f80*/  IMAD.SHL.U32 R24, R12.reuse, 0x40, RZ ;  /* 0x000000400c187824 */ /* 0x040fe200078e00ff */
[----:B------:R-:W-:Y:S01]  /*2f90*/  SHF.R.S32.HI R29, RZ, 0x1f, R7 ;  /* 0x0000001fff1d7819 */ /* 0x000fe20000011407 */
[----:B------:R-:W-:Y:S01]  /*2fa0*/  UIMAD.WIDE.U32 UR6, UR5, -0x33333333, URZ ;  /* 0xcccccccd050678a5 */ /* 0x000fe2000f8e003f */
[C---:B------:R-:W-:Y:S01]  /*2fb0*/  LOP3.LUT R26, R33.reuse, 0x6, R26, 0xf8, !PT ;  /* 0x00000006211a7812 */ /* 0x040fe200078ef81a */
[----:B------:R-:W-:Y:S01]  /*2fc0*/  USEL UR8, URZ, 0x1, !UP0 ;  /* 0x000000013f087887 */ /* 0x000fe2000c000000 */
[----:B------:R-:W-:Y:S01]  /*2fd0*/  IMAD R17, R12, -0x40, R17 ;  /* 0xffffffc00c117824 */ /* 0x000fe200078e0211 */
[----:B------:R-:W-:Y:S01]  /*2fe0*/  ULDC.64 UR10, c[0x0][0x5d0] ;  /* 0x00017400000a7ab9 */ /* 0x000fe20000000a00 */
[----:B-1----:R-:W-:Y:S01]  /*2ff0*/  ISETP.GE.AND P0, PT, R33, R16, PT ;  /* 0x000000102100720c */ /* 0x002fe20003f06270 */
[----:B------:R-:W-:Y:S01]  /*3000*/  IMAD R12, R15, -0x2, R16 ;  /* 0xfffffffe0f0c7824 */ /* 0x000fe200078e0210 */
[----:B------:R-:W-:Y:S01]  /*3010*/  SHF.R.S32.HI R27, RZ, 0x1f, R26 ;  /* 0x0000001fff1b7819 */ /* 0x000fe2000001141a */
[----:B------:R-:W-:Y:S01]  /*3020*/  IMAD R16, R29, UR10, RZ ;  /* 0x0000000a1d107c24 */ /* 0x000fe2000f8e02ff */
[----:B------:R-:W-:Y:S01]  /*3030*/  ISETP.GE.OR P0, PT, R34, UR12, P0 ;  /* 0x0000000c22007c0c */ /* 0x000fe20008706670 */
[----:B------:R-:W-:Y:S01]  /*3040*/  USHF.R.U32.HI UR6, URZ, 0x2, UR7 ;  /* 0x000000023f067899 */ /* 0x000fe20008011607 */
[----:B------:R-:W-:Y:S01]  /*3050*/  LOP3.LUT R35, R24, 0x40, R13, 0xe2, !PT ;  /* 0x0000004018237812 */ /* 0x000fe200078ee20d */
[----:B------:R-:W-:Y:S01]  /*3060*/  ULOP3.LUT UR4, UR4, UR8, URZ, 0x3c, !UPT ;  /* 0x0000000804047292 */ /* 0x000fe2000f8e3c3f */
[----:B------:R-:W-:Y:S01]  /*3070*/  IMAD.WIDE R24, R10, 0x100, RZ ;  /* 0x000001000a187825 */ /* 0x000fe200078e02ff */
[----:B------:R-:W-:Y:S01]  /*3080*/  UIMAD UR5, UR6, -0x5, UR5 ;  /* 0xfffffffb060578a4 */ /* 0x000fe2000f8e0205 */
[----:B------:R-:W-:Y:S01]  /*3090*/  IADD3 R34, -R34, UR12, R17 ;  /* 0x0000000c22227c10 */ /* 0x000fe2000fffe111 */
[----:B------:R-:W-:Y:S01]  /*30a0*/  @UP1 ULOP3.LUT UR4, UR4, 0x1, UR6, 0x78, !UPT ;  /* 0x0000000104041892 */ /* 0x000fe2000f8e7806 */
[C---:B------:R-:W-:Y:S01]  /*30b0*/  IMAD R13, R7.reuse, UR11, R16 ;  /* 0x0000000b070d7c24 */ /* 0x040fe2000f8e0210 */
[----:B------:R-:W-:Y:S01]  /*30c0*/  LOP3.LUT R35, R24, R35, R14, 0xfe, !PT ;  /* 0x0000002318237212 */ /* 0x000fe200078efe0e */
[----:B------:R-:W-:-:S04]  /*30d0*/  IMAD.WIDE.U32 R10, R7, UR10, R26 ;  /* 0x0000000a070a7c25 */ /* 0x000fc8000f8e001a */
[----:B------:R-:W-:Y:S02]  /*30e0*/  IMAD.IADD R11, R11, 0x1, R13 ;  /* 0x000000010b0b7824 */ /* 0x000fe400078e020d */
[----:B------:R-:W-:Y:S02]  /*30f0*/  IMAD.IADD R33, R12, 0x1, -R33 ;  /* 0x000000010c217824 */ /* 0x000fe400078e0a21 */
[----:B------:R-:W-:Y:S01]  /*3100*/  IMAD.MOV.U32 R32, RZ, RZ, -0x1 ;  /* 0xffffffffff207424 */ /* 0x000fe200078e00ff */
[----:B------:R-:W-:Y:S06]  /*3110*/  @P0 BRA `(.L_x_37) ;  /* 0x0000004800040947 */ /* 0x000fec0003800000 */
[----:B------:R-:W0:Y:S01]  /*3120*/  LDC.64 R30, c[0x0][0x5c8] ;  /* 0x00017200ff1e7b82 */ /* 0x000e220000000a00 */
[----:B------:R-:W-:Y:S01]  /*3130*/  ULDC.64 UR6, c[0x0][0x5c0] ;  /* 0x0001700000067ab9 */ /* 0x000fe20000000a00 */
[----:B------:R-:W-:Y:S01]  /*3140*/  BSSY B0, `(.L_x_37) ;  /* 0x000047e000007945 */ /* 0x000fe20003800000 */
[-C--:B0-----:R-:W-:Y:S02]  /*3150*/  IMAD R12, R25, R30.reuse, RZ ;  /* 0x0000001e190c7224 */ /* 0x081fe400078e02ff */
[----:B------:R-:W-:-:S04]  /*3160*/  IMAD.WIDE.U32 R10, R35, R30, R10 ;  /* 0x0000001e230a7225 */ /* 0x000fc800078e000a */
[----:B------:R-:W-:Y:S01]  /*3170*/  IMAD R15, R35, R31, R12 ;  /* 0x0000001f230f7224 */ /* 0x000fe200078e020c */
[----:B------:R-:W-:Y:S01]  /*3180*/  IADD3 R16, P4, R10, UR6, RZ ;  /* 0x000000060a107c10 */ /* 0x000fe2000ff9e0ff */
[C---:B------:R-:W-:Y:S01]  /*3190*/  IMAD.SHL.U32 R13, R30.reuse, 0x80, RZ ;  /* 0x000000801e0d7824 */ /* 0x040fe200078e00ff */
[C---:B------:R-:W-:Y:S01]  /*31a0*/  LEA R28, P2, R30.reuse, R10, 0x3 ;  /* 0x0000000a1e1c7211 */ /* 0x040fe200078418ff */
[----:B------:R-:W-:Y:S01]  /*31b0*/  IMAD.IADD R36, R11, 0x1, R15 ;  /* 0x000000010b247824 */ /* 0x000fe200078e020f */
[----:B------:R-:W-:Y:S02]  /*31c0*/  SHF.L.U64.HI R11, R30, 0x7, R31 ;  /* 0x000000071e0b7819 */ /* 0x000fe4000001021f */
[----:B------:R-:W-:Y:S02]  /*31d0*/  IADD3 R12, P1, P0, R10, UR6, R13 ;  /* 0x000000060a0c7c10 */ /* 0x000fe4000f83e00d */
[----:B------:R-:W-:Y:S02]  /*31e0*/  IADD3.X R17, R36, UR7, RZ, P4, !PT ;  /* 0x0000000724117c10 */ /* 0x000fe4000a7fe4ff */
[----:B---3-5:R-:W-:-:S02]  /*31f0*/  FSETP.NEU.AND P4, PT, R9, RZ, PT ;  /* 0x000000ff0900720b */ /* 0x028fc40003f8d000 */
[----:B------:R-:W-:Y:S02]  /*3200*/  LEA.HI.X R30, R30, R36, R31, 0x3, P2 ;  /* 0x000000241e1e7211 */ /* 0x000fe400010f1c1f */
[C---:B------:R-:W-:Y:S02]  /*3210*/  IADD3 R14, P2, R28.reuse, UR6, RZ ;  /* 0x000000061c0e7c10 */ /* 0x040fe4000ff5e0ff */
[----:B------:R-:W-:Y:S02]  /*3220*/  IADD3 R10, P5, P6, R28, UR6, R13 ;  /* 0x000000061c0a7c10 */ /* 0x000fe4000febe00d */
[--C-:B------:R-:W-:Y:S02]  /*3230*/  IADD3.X R13, R36, UR7, R11.reuse, P1, P0 ;  /* 0x00000007240d7c10 */ /* 0x100fe40008fe040b */
[C---:B------:R-:W-:Y:S02]  /*3240*/  IADD3.X R15, R30.reuse, UR7, RZ, P2, !PT ;  /* 0x000000071e0f7c10 */ /* 0x040fe400097fe4ff */
[----:B------:R-:W-:Y:S01]  /*3250*/  IADD3.X R11, R30, UR7, R11, P5, P6 ;  /* 0x000000071e0b7c10 */ /* 0x000fe2000afec40b */
[----:B------:R-:W-:Y:S06]  /*3260*/  @!P4 BRA `(.L_x_38) ;  /* 0x00000034009cc947 */ /* 0x000fec0003800000 */
[----:B------:R-:W-:Y:S01]  /*3270*/  ULDC.64 UR6, c[0x0][0x5b8] ;  /* 0x00016e0000067ab9 */ /* 0x000fe20000000a00 */
[----:B------:R-:W-:Y:S01]  /*3280*/  ISETP.GE.AND P0, PT, R34, 0x1, PT ;  /* 0x000000012200780c */ /* 0x000fe20003f06270 */
[----:B------:R-:W-:Y:S01]  /*3290*/  IMAD R28, R29, UR6, RZ ;  /* 0x000000061d1c7c24 */ /* 0x000fe2000f8e02ff */
[----:B------:R-:W-:Y:S01]  /*32a0*/  ULDC.64 UR10, c[0x0][0x5a8] ;  /* 0x00016a00000a7ab9 */ /* 0x000fe20000000a00 */
[----:B------:R-:W-:Y:S01]  /*32b0*/  IMAD.WIDE.U32 R26, R7, UR6, R26 ;  /* 0x00000006071a7c25 */ /* 0x000fe2000f8e001a */
[----:B------:R-:W-:Y:S01]  /*32c0*/  ISETP.LT.OR P4, PT, R33, 0x1, !P0 ;  /* 0x000000012100780c */ /* 0x000fe20004781670 */
[----:B------:R-:W-:Y:S02]  /*32d0*/  BSSY B1, `(.L_x_39) ;  /* 0x000000c000017945 */ /* 0x000fe40003800000 */
[----:B------:R-:W-:Y:S01]  /*32e0*/  IMAD R7, R7, UR7, R28 ;  /* 0x0000000707077c24 */ /* 0x000fe2000f8e021c */
[----:B------:R-:W-:Y:S02]  /*32f0*/  ULDC.64 UR6, c[0x0][0x5b0] ;  /* 0x00016c0000067ab9 */ /* 0x000fe40000000a00 */
[----:B------:R-:W-:-:S02]  /*3300*/  IMAD R30, R25, UR6, RZ ;  /* 0x00000006191e7c24 */ /* 0x000fc4000f8e02ff */
[----:B------:R-:W-:Y:S02]  /*3310*/  IMAD.IADD R27, R27, 0x1, R7 ;  /* 0x000000011b1b7824 */ /* 0x000fe400078e0207 */
[C---:B------:R-:W-:Y:S02]  /*3320*/  IMAD R7, R35.reuse, UR7, R30 ;  /* 0x0000000723077c24 */ /* 0x040fe4000f8e021e */
[----:B------:R-:W-:-:S03]  /*3330*/  IMAD.WIDE.U32 R28, R35, UR6, R26 ;  /* 0x00000006231c7c25 */ /* 0x000fc6000f8e001a */
[----:B------:R-:W-:-:S04]  /*3340*/  IADD3 R28, P1, R28, UR10, RZ ;  /* 0x0000000a1c1c7c10 */ /* 0x000fc8000ff3e0ff */
[--C-:B------:R-:W-:Y:S02]  /*3350*/  IADD3.X R29, R29, UR11, R7.reuse, P1, !PT ;  /* 0x0000000b1d1d7c10 */ /* 0x100fe40008ffe407 */
[----:B------:R-:W-:Y:S01]  /*3360*/  PRMT R7, RZ, 0x7610, R7 ;  /* 0x00007610ff077816 */ /* 0x000fe20000000007 */
[----:B------:R-:W-:Y:S06]  /*3370*/  @P4 BRA `(.L_x_40) ;  /* 0x0000000000044947 */ /* 0x000fec0003800000 */
[----:B------:R0:W5:Y:S02]  /*3380*/  LDG.E.U8 R7, desc[UR16][R28.64] ;  /* 0x000000101c077981 */ /* 0x000164000c1e1100 */
.L_x_40:
[----:B------:R-:W-:Y:S05]  /*3390*/  BSYNC B1 ;  /* 0x0000000000017941 */ /* 0x000fea0003800000 */
.L_x_39:
[----:B-----5:R-:W-:Y:S01]  /*33a0*/  LOP3.LUT R7, R7, 0xff, RZ, 0xc0, !PT ;  /* 0x000000ff07077812 */ /* 0x020fe200078ec0ff */
[----:B------:R-:W-:Y:S01]  /*33b0*/  BSSY B1, `(.L_x_41) ;  /* 0x000000b000017945 */ /* 0x000fe20003800000 */
[----:B------:R-:W-:Y:S02]  /*33c0*/  ISETP.LT.OR P2, PT, R33, 0x2, !P0 ;  /* 0x000000022100780c */ /* 0x000fe40004741670 */
[----:B------:R-:W-:-:S05]  /*33d0*/  F2FP.F16.E4M3.UNPACK_B R7, R7 ;  /* 0x00000007ff07723e */ /* 0x000fca00020006ff */
[----:B------:R-:W-:Y:S01]  /*33e0*/  HADD2.F32 R30, -RZ, R7.H0_H0 ;  /* 0x20000007ff1e7230 */ /* 0x000fe20000004100 */
[----:B------:R-:W-:-:S04]  /*33f0*/  PRMT R7, RZ, 0x7610, R7 ;  /* 0x00007610ff077816 */ /* 0x000fc80000000007 */
[----:B------:R-:W-:-:S04]  /*3400*/  FMUL R30, R30, R9 ;  /* 0x000000091e1e7220 */ /* 0x000fc80000400000 */
[----:B--2---:R-:W-:-:S05]  /*3410*/  FFMA R30, R147, R8, R30 ;  /* 0x00000008931e7223 */ /* 0x004fca000000001e */
[----:B------:R-:W-:-:S05]  /*3420*/  F2FP.SATFINITE.E4M3.F32.PACK_AB_MERGE_C R31, RZ, R30, RZ ;  /* 0x0000001eff1f723e */ /* 0x000fca00048070ff */
[----:B------:R1:W-:Y:S01]  /*3430*/  @!P4 STG.E.U8 desc[UR16][R16.64], R31 ;  /* 0x0000001f1000c986 */ /* 0x0003e2000c101110 */
[----:B------:R-:W-:Y:S05]  /*3440*/  @P2 BRA `(.L_x_42) ;  /* 0x0000000000042947 */ /* 0x000fea0003800000 */
[----:B------:R2:W5:Y:S02]  /*3450*/  LDG.E.U8 R7, desc[UR16][R28.64+0x1] ;  /* 0x000001101c077981 */ /* 0x000564000c1e1100 */
.L_x_42:
[----:B------:R-:W-:Y:S05]  /*3460*/  BSYNC B1 ;  /* 0x0000000000017941 */ /* 0x000fea0003800000 */
.L_x_41:
[----:B-----5:R-:W-:Y:S01]  /*3470*/  LOP3.LUT R7, R7, 0xff, RZ, 0xc0, !PT ;  /* 0x000000ff07077812 */ /* 0x020fe200078ec0ff */
[----:B------:R-:W-:Y:S01]  /*3480*/  BSSY B1, `(.L_x_43) ;  /* 0x0000013000017945 */ /* 0x000fe20003800000 */
[----:B------:R-:W-:Y:S02]  /*3490*/  IADD3 R37, P1, R35, 0x8, RZ ;  /* 0x0000000823257810 */ /* 0x000fe40007f3e0ff */
[----:B------:R-:W-:-:S03]  /*34a0*/  F2FP.F16.E4M3.UNPACK_B R7, R7 ;  /* 0x00000007ff07723e */ /* 0x000fc600020006ff */
[----:B-1----:R-:W-:Y:S01]  /*34b0*/  IMAD.X R31, RZ, RZ, R25, P1 ;  /* 0x000000ffff1f7224 */ /* 0x002fe200008e0619 */
[----:B------:R-:W-:Y:S01]  /*34c0*/  ISETP.GE.AND P1, PT, R34, 0x9, PT ;  /* 0x000000092200780c */ /* 0x000fe20003f26270 */
[----:B------:R-:W-:Y:S02]  /*34d0*/  HADD2.F32 R30, -RZ, R7.H0_H0 ;  /* 0x20000007ff1e7230 */ /* 0x000fe40000004100 */
[----:B------:R-:W-:Y:S01]  /*34e0*/  IMAD R36, R31, UR6, RZ ;  /* 0x000000061f247c24 */ /* 0x000fe2000f8e02ff */
[----:B------:R-:W-:Y:S02]  /*34f0*/  ISETP.LT.OR P5, PT, R33, 0x1, !P1 ;  /* 0x000000012100780c */ /* 0x000fe40004fa1670 */
[----:B------:R-:W-:Y:S01]  /*3500*/  FMUL R7, R30, R9 ;  /* 0x000000091e077220 */ /* 0x000fe20000400000 */
[----:B------:R-:W-:-:S04]  /*3510*/  IMAD.WIDE.U32 R30, R37, UR6, R26 ;  /* 0x00000006251e7c25 */ /* 0x000fc8000f8e001a */
[----:B------:R-:W-:Y:S01]  /*3520*/  FFMA R7, R142, R8, R7 ;  /* 0x000000088e077223 */ /* 0x000fe20000000007 */
[----:B------:R-:W-:Y:S01]  /*3530*/  IMAD R37, R37, UR7, R36 ;  /* 0x0000000725257c24 */ /* 0x000fe2000f8e0224 */
[----:B------:R-:W-:-:S03]  /*3540*/  IADD3 R30, P4, R30, UR10, RZ ;  /* 0x0000000a1e1e7c10 */ /* 0x000fc6000ff9e0ff */
[----:B------:R-:W-:Y:S02]  /*3550*/  F2FP.SATFINITE.E4M3.F32.PACK_AB_MERGE_C R39, RZ, R7, RZ ;  /* 0x00000007ff27723e */ /* 0x000fe400048070ff */
[----:B------:R-:W-:Y:S02]  /*3560*/  IADD3.X R31, R31, UR11, R37, P4, !PT ;  /* 0x0000000b1f1f7c10 */ /* 0x000fe4000a7fe425 */
[----:B------:R-:W-:Y:S01]  /*3570*/  PRMT R7, RZ, 0x7610, R7 ;  /* 0x00007610ff077816 */ /* 0x000fe20000000007 */
[----:B------:R1:W-:Y:S01]  /*3580*/  @!P2 STG.E.U8 desc[UR16][R16.64+0x1], R39 ;  /* 0x000001271000a986 */ /* 0x0003e2000c101110 */
[----:B------:R-:W-:Y:S05]  /*3590*/  @P5 BRA `(.L_x_44) ;  /* 0x0000000000045947 */ /* 0x000fea0003800000 */
[----:B------:R3:W5:Y:S02]  /*35a0*/  LDG.E.U8 R7, desc[UR16][R30.64] ;  /* 0x000000101e077981 */ /* 0x000764000c1e1100 */
.L_x_44:
[----:B------:R-:W-:Y:S05]  /*35b0*/  BSYNC B1 ;  /* 0x0000000000017941 */ /* 0x000fea0003800000 */
.L_x_43:
[----:B-----5:R-:W-:Y:S01]  /*35c0*/  LOP3.LUT R7, R7, 0xff, RZ, 0xc0, !PT ;  /* 0x000000ff07077812 */ /* 0x020fe200078ec0ff */
[----:B------:R-:W-:Y:S01]  /*35d0*/  BSSY B1, `(.L_x_45) ;  /* 0x000000b000017945 */ /* 0x000fe20003800000 */
[----:B------:R-:W-:Y:S02]  /*35e0*/  ISETP.LT.OR P2, PT, R33, 0x2, !P1 ;  /* 0x000000022100780c */ /* 0x000fe40004f41670 */
[----:B------:R-:W-:-:S05]  /*35f0*/  F2FP.F16.E4M3.UNPACK_B R7, R7 ;  /* 0x00000007ff07723e */ /* 0x000fca00020006ff */
[----:B------:R-:W-:Y:S01]  /*3600*/  HADD2.F32 R36, -RZ, R7.H0_H0 ;  /* 0x20000007ff247230 */ /* 0x000fe20000004100 */
[----:B------:R-:W-:-:S04]  /*3610*/  PRMT R7, RZ, 0x7610, R7 ;  /* 0x00007610ff077816 */ /* 0x000fc80000000007 */
[----:B------:R-:W-:-:S04]  /*3620*/  FMUL R36, R36, R9 ;  /* 0x0000000924247220 */ /* 0x000fc80000400000 */
[----:B------:R-:W-:-:S05]  /*3630*/  FFMA R36, R145, R8, R36 ;  /* 0x0000000891247223 */ /* 0x000fca0000000024 */
[----:B------:R-:W-:-:S05]  /*3640*/  F2FP.SATFINITE.E4M3.F32.PACK_AB_MERGE_C R37, RZ, R36, RZ ;  /* 0x00000024ff25723e */ /* 0x000fca00048070ff */
[----:B------:R4:W-:Y:S01]  /*3650*/  @!P5 STG.E.U8 desc[UR16][R14.64], R37 ;  /* 0x000000250e00d986 */ /* 0x0009e2000c101110 */
[----:B------:R-:W-:Y:S05]  /*3660*/  @P2 BRA `(.L_x_46) ;  /* 0x0000000000042947 */ /* 0x000fea0003800000 */
[----:B------:R0:W5:Y:S02]  /*3670*/  LDG.E.U8 R7, desc[UR16][R30.64+0x1] ;  /* 0x000001101e077981 */ /* 0x000164000c1e1100 */
.L_x_46:
[----:B------:R-:W-:Y:S05]  /*3680*/  BSYNC B1 ;  /* 0x0000000000017941 */ /* 0x000fea0003800000 */
.L_x_45:
[----:B-----5:R-:W-:Y:S01]  /*3690*/  LOP3.LUT R7, R7, 0xff, RZ, 0xc0, !PT ;  /* 0x000000ff07077812 */ /* 0x020fe200078ec0ff */
[----:B------:R-:W-:Y:S01]  /*36a0*/  BSSY B1, `(.L_x_47) ;  /* 0x000000b000017945 */ /* 0x000fe20003800000 */
[----:B------:R-:W-:Y:S02]  /*36b0*/  ISETP.LT.OR P4, PT, R33, 0x9, !P0 ;  /* 0x000000092100780c */ /* 0x000fe40004781670 */
[----:B------:R-:W-:-:S05]  /*36c0*/  F2FP.F16.E4M3.UNPACK_B R7, R7 ;  /* 0x00000007ff07723e */ /* 0x000fca00020006ff */
[----:B------:R-:W-:-:S05]  /*36d0*/  HADD2.F32 R36, -RZ, R7.H0_H0 ;  /* 0x20000007ff247230 */ /* 0x000fca0000004100 */
[----:B------:R-:W-:-:S04]  /*36e0*/  FMUL R7, R36, R9 ;  /* 0x0000000924077220 */ /* 0x000fc80000400000 */
[----:B------:R-:W-:-:S05]  /*36f0*/  FFMA R7, R140, R8, R7 ;  /* 0x000000088c077223 */ /* 0x000fca0000000007 */
[----:B----4-:R-:W-:Y:S02]  /*3700*/  F2FP.SATFINITE.E4M3.F32.PACK_AB_MERGE_C R37, RZ, R7, RZ ;  /* 0x00000007ff25723e */ /* 0x010fe400048070ff */
[----:B------:R-:W-:-:S03]  /*3710*/  PRMT R7, RZ, 0x7610, R7 ;  /* 0x00007610ff077816 */ /* 0x000fc60000000007 */
[----:B------:R4:W-:Y:S01]  /*3720*/  @!P2 STG.E.U8 desc[UR16][R14.64+0x1], R37 ;  /* 0x000001250e00a986 */ /* 0x0009e2000c101110 */
[----:B------:R-:W-:Y:S05]  /*3730*/  @P4 BRA `(.L_x_48) ;  /* 0x0000000000044947 */ /* 0x000fea0003800000 */
[----:B------:R0:W5:Y:S02]  /*3740*/  LDG.E.U8 R7, desc[UR16][R28.64+0x8] ;  /* 0x000008101c077981 */ /* 0x000164000c1e1100 */
.L_x_48:
[----:B------:R-:W-:Y:S05]  /*3750*/  BSYNC B1 ;  /* 0x0000000000017941 */ /* 0x000fea0003800000 */
.L_x_47:
        /* <DEDUP_REMOVED lines=8> */
[----:B----4-:R-:W-:-:S05]  /*37e0*/  F2FP.SATFINITE.E4M3.F32.PACK_AB_MERGE_C R37, RZ, R36, RZ ;  /* 0x00000024ff25723e */ /* 0x010fca00048070ff */
[----:B------:R4:W-:Y:S01]  /*37f0*/  @!P4 STG.E.U8 desc[UR16][R16.64+0x8], R37 ;  /* 0x000008251000c986 */ /* 0x0009e2000c101110 */
[----:B------:R-:W-:Y:S05]  /*3800*/  @P2 BRA `(.L_x_50) ;  /* 0x0000000000042947 */ /* 0x000fea0003800000 */
[----:B------:R0:W5:Y:S02]  /*3810*/  LDG.E.U8 R7, desc[UR16][R28.64+0x9] ;  /* 0x000009101c077981 */ /* 0x000164000c1e1100 */
.L_x_50:
[----:B------:R-:W-:Y:S05]  /*3820*/  BSYNC B1 ;  /* 0x0000000000017941 */ /* 0x000fea0003800000 */
.L_x_49:
        /* <DEDUP_REMOVED lines=12> */
.L_x_52:
[----:B------:R-:W-:Y:S05]  /*38f0*/  BSYNC B1 ;  /* 0x0000000000017941 */ /* 0x000fea0003800000 */
.L_x_51:
        /* <DEDUP_REMOVED lines=12> */
.L_x_54:
[----:B------:R-:W-:Y:S05]  /*39c0*/  BSYNC B1 ;  /* 0x0000000000017941 */ /* 0x000fea0003800000 */
.L_x_53:
        /* <DEDUP_REMOVED lines=12> */
.L_x_56:
[----:B------:R-:W-:Y:S05]  /*3a90*/  BSYNC B1 ;  /* 0x0000000000017941 */ /* 0x000fea0003800000 */
.L_x_55:
        /* <DEDUP_REMOVED lines=12> */
.L_x_58:
[----:B------:R-:W-:Y:S05]  /*3b60*/  BSYNC B1 ;  /* 0x0000000000017941 */ /* 0x000fea0003800000 */
.L_x_57:
        /* <DEDUP_REMOVED lines=12> */
.L_x_60:
[----:B------:R-:W-:Y:S05]  /*3c30*/  BSYNC B1 ;  /* 0x0000000000017941 */ /* 0x000fea0003800000 */
.L_x_59:
        /* <DEDUP_REMOVED lines=12> */
.L_x_62:
[----:B------:R-:W-:Y:S05]  /*3d00*/  BSYNC B1 ;  /* 0x0000000000017941 */ /* 0x000fea0003800000 */
.L_x_61:
        /* <DEDUP_REMOVED lines=12> */
.L_x_64:
[----:B------:R-:W-:Y:S05]  /*3dd0*/  BSYNC B1 ;  /* 0x0000000000017941 */ /* 0x000fea0003800000 */
.L_x_63:
        /* <DEDUP_REMOVED lines=12> */
.L_x_66:
[----:B------:R-:W-:Y:S05]  /*3ea0*/  BSYNC B1 ;  /* 0x0000000000017941 */ /* 0x000fea0003800000 */
.L_x_65:
        /* <DEDUP_REMOVED lines=12> */
.L_x_68:
[----:B------:R-:W-:Y:S05]  /*3f70*/  BSYNC B1 ;  /* 0x0000000000017941 */ /* 0x000fea0003800000 */
.L_x_67:
        /* <DEDUP_REMOVED lines=12> */
.L_x_70:
[----:B------:R-:W-:Y:S05]  /*4040*/  BSYNC B1 ;  /* 0x0000000000017941 */ /* 0x000fea0003800000 */
.L_x_69:
        /* <DEDUP_REMOVED lines=12> */
.L_x_72:
[----:B------:R-:W-:Y:S05]  /*4110*/  BSYNC B1 ;  /* 0x0000000000017941 */ /* 0x000fea0003800000 */
.L_x_71:
        /* <DEDUP_REMOVED lines=12> */
.L_x_74:
[----:B------:R-:W-:Y:S05]  /*41e0*/  BSYNC B1 ;  /* 0x0000000000017941 */ /* 0x000fea0003800000 */
.L_x_73:
        /* <DEDUP_REMOVED lines=12> */
.L_x_76:
[----:B------:R-:W-:Y:S05]  /*42b0*/  BSYNC B1 ;  /* 0x0000000000017941 */ /* 0x000fea0003800000 */
.L_x_75:
        /* <DEDUP_REMOVED lines=12> */
.L_x_78:
[----:B------:R-:W-:Y:S05]  /*4380*/  BSYNC B1 ;  /* 0x0000000000017941 */ /* 0x000fea0003800000 */
.L_x_77:
        /* <DEDUP_REMOVED lines=12> */
.L_x_80:
[----:B------:R-:W-:Y:S05]  /*4450*/  BSYNC B1 ;  /* 0x0000000000017941 */ /* 0x000fea0003800000 */
.L_x_79:
        /* <DEDUP_REMOVED lines=12> */
.L_x_82:
[----:B------:R-:W-:Y:S05]  /*4520*/  BSYNC B1 ;  /* 0x0000000000017941 */ /* 0x000fea0003800000 */
.L_x_81:
        /* <DEDUP_REMOVED lines=12> */
.L_x_84:
[----:B------:R-:W-:Y:S05]  /*45f0*/  BSYNC B1 ;  /* 0x0000000000017941 */ /* 0x000fea0003800000 */
.L_x_83:
        /* <DEDUP_REMOVED lines=12> */
.L_x_86:
[----:B------:R-:W-:Y:S05]  /*46c0*/  BSYNC B1 ;  /* 0x0000000000017941 */ /* 0x000fea0003800000 */
.L_x_85:
        /* <DEDUP_REMOVED lines=12> */
.L_x_88:
[----:B------:R-:W-:Y:S05]  /*4790*/  BSYNC B1 ;  /* 0x0000000000017941 */ /* 0x000fea0003800000 */
.L_x_87:
        /* <DEDUP_REMOVED lines=12> */
.L_x_90:
[----:B------:R-:W-:Y:S05]  /*4860*/  BSYNC B1 ;  /* 0x0000000000017941 */ /* 0x000fea0003800000 */
.L_x_89:
        /* <DEDUP_REMOVED lines=12> */
.L_x_92:
[----:B------:R-:W-:Y:S05]  /*4930*/  BSYNC B1 ;  /* 0x0000000000017941 */ /* 0x000fea0003800000 */
.L_x_91:
        /* <DEDUP_REMOVED lines=12> */
.L_x_94:
[----:B------:R-:W-:Y:S05]  /*4a00*/  BSYNC B1 ;  /* 0x0000000000017941 */ /* 0x000fea0003800000 */
.L_x_93:
        /* <DEDUP_REMOVED lines=12> */
.L_x_96:
[----:B------:R-:W-:Y:S05]  /*4ad0*/  BSYNC B1 ;  /* 0x0000000000017941 */ /* 0x000fea0003800000 */
.L_x_95:
        /* <DEDUP_REMOVED lines=12> */
.L_x_98:
[----:B------:R-:W-:Y:S05]  /*4ba0*/  BSYNC B1 ;  /* 0x0000000000017941 */ /* 0x000fea0003800000 */
.L_x_97:
[----:B-----5:R-:W-:Y:S01]  /*4bb0*/  LOP3.LUT R7, R7, 0xff, RZ, 0xc0, !PT ;  /* 0x000000ff07077812 */ /* 0x020fe200078ec0ff */
[----:B------:R-:W-:Y:S01]  /*4bc0*/  BSSY B1, `(.L_x_99) ;  /* 0x000000b000017945 */ /* 0x000fe20003800000 */
[----:B------:R-:W-:Y:S02]  /*4bd0*/  ISETP.LT.OR P2, PT, R33, 0x39, !P1 ;  /* 0x000000392100780c */ /* 0x000fe40004f41670 */
[----:B------:R-:W-:-:S05]  /*4be0*/  F2FP.F16.E4M3.UNPACK_B R7, R7 ;  /* 0x00000007ff07723e */ /* 0x000fca00020006ff */
[----:B0-2---:R-:W-:-:S05]  /*4bf0*/  HADD2.F32 R28, -RZ, R7.H0_H0 ;  /* 0x20000007ff1c7230 */ /* 0x005fca0000004100 */
[----:B------:R-:W-:-:S04]  /*4c00*/  FMUL R7, R28, R9 ;  /* 0x000000091c077220 */ /* 0x000fc80000400000 */
[----:B------:R-:W-:-:S05]  /*4c10*/  FFMA R7, R114, R8, R7 ;  /* 0x0000000872077223 */ /* 0x000fca0000000007 */
[----:B------:R-:W-:Y:S02]  /*4c20*/  F2FP.SATFINITE.E4M3.F32.PACK_AB_MERGE_C R29, RZ, R7, RZ ;  /* 0x00000007ff1d723e */ /* 0x000fe400048070ff */
[----:B------:R-:W-:-:S03]  /*4c30*/  PRMT R7, RZ, 0x7610, R7 ;  /* 0x00007610ff077816 */ /* 0x000fc60000000007 */
[----:B------:R0:W-:Y:S01]  /*4c40*/  @!P0 STG.E.U8 desc[UR16][R16.64+0x39], R29 ;  /* 0x0000391d10008986 */ /* 0x0001e2000c101110 */
[----:B------:R-:W-:Y:S05]  /*4c50*/  @P2 BRA `(.L_x_100) ;  /* 0x0000000000042947 */ /* 0x000fea0003800000 */
[----:B------:R2:W5:Y:S02]  /*4c60*/  LDG.E.U8 R7, desc[UR16][R30.64+0x38] ;  /* 0x000038101e077981 */ /* 0x000564000c1e1100 */
.L_x_100:
[----:B------:R-:W-:Y:S05]  /*4c70*/  BSYNC B1 ;  /* 0x0000000000017941 */ /* 0x000fea0003800000 */
.L_x_99:
[----:B-----5:R-:W-:Y:S01]  /*4c80*/  LOP3.LUT R7, R7, 0xff, RZ, 0xc0, !PT ;  /* 0x000000ff07077812 */ /* 0x020fe200078ec0ff */
[----:B------:R-:W-:Y:S01]  /*4c90*/  BSSY B1, `(.L_x_101) ;  /* 0x000000b000017945 */ /* 0x000fe20003800000 */
[----:B------:R-:W-:Y:S02]  /*4ca0*/  ISETP.LT.OR P1, PT, R33, 0x3a, !P1 ;  /* 0x0000003a2100780c */ /* 0x000fe40004f21670 */
[----:B------:R-:W-:-:S05]  /*4cb0*/  F2FP.F16.E4M3.UNPACK_B R7, R7 ;  /* 0x00000007ff07723e */ /* 0x000fca00020006ff */
[----:B01--4-:R-:W-:Y:S01]  /*4cc0*/  HADD2.F32 R16, -RZ, R7.H0_H0 ;  /* 0x20000007ff107230 */ /* 0x013fe20000004100 */
[----:B------:R-:W-:-:S04]  /*4cd0*/  PRMT R7, RZ, 0x7610, R7 ;  /* 0x00007610ff077816 */ /* 0x000fc80000000007 */
[----:B------:R-:W-:-:S04]  /*4ce0*/  FMUL R16, R16, R9 ;  /* 0x0000000910107220 */ /* 0x000fc80000400000 */
[----:B------:R-:W-:-:S05]  /*4cf0*/  FFMA R16, R117, R8, R16 ;  /* 0x0000000875107223 */ /* 0x000fca0000000010 */
[----:B------:R-:W-:-:S05]  /*4d00*/  F2FP.SATFINITE.E4M3.F32.PACK_AB_MERGE_C R17, RZ, R16, RZ ;  /* 0x00000010ff11723e */ /* 0x000fca00048070ff */
[----:B------:R0:W-:Y:S01]  /*4d10*/  @!P2 STG.E.U8 desc[UR16][R14.64+0x38], R17 ;  /* 0x000038110e00a986 */ /* 0x0001e2000c101110 */
[----:B------:R-:W-:Y:S05]  /*4d20*/  @P1 BRA `(.L_x_102) ;  /* 0x0000000000041947 */ /* 0x000fea0003800000 */
[----:B------:R1:W5:Y:S02]  /*4d30*/  LDG.E.U8 R7, desc[UR16][R30.64+0x39] ;  /* 0x000039101e077981 */ /* 0x000364000c1e1100 */
.L_x_102:
[----:B------:R-:W-:Y:S05]  /*4d40*/  BSYNC B1 ;  /* 0x0000000000017941 */ /* 0x000fea0003800000 */
.L_x_101:
[----:B-----5:R-:W-:Y:S01]  /*4d50*/  LOP3.LUT R7, R7, 0xff, RZ, 0xc0, !PT ;  /* 0x000000ff07077812 */ /* 0x020fe200078ec0ff */
[----:B------:R-:W-:Y:S01]  /*4d60*/  BSSY B1, `(.L_x_103) ;  /* 0x0000013000017945 */ /* 0x000fe20003800000 */
[----:B------:R-:W-:Y:S02]  /*4d70*/  IADD3 R29, P0, R35, 0x80, RZ ;  /* 0x00000080231d7810 */ /* 0x000fe40007f1e0ff */
[----:B------:R-:W-:-:S03]  /*4d80*/  F2FP.F16.E4M3.UNPACK_B R7, R7 ;  /* 0x00000007ff07723e */ /* 0x000fc600020006ff */
[----:B0-----:R-:W-:Y:S01]  /*4d90*/  IMAD.X R17, RZ, RZ, R25, P0 ;  /* 0x000000ffff117224 */ /* 0x001fe200000e0619 */
        /* <DEDUP_REMOVED lines=9> */
[----:B-123--:R-:W-:Y:S02]  /*4e30*/  F2FP.SATFINITE.E4M3.F32.PACK_AB_MERGE_C R31, RZ, R7, RZ ;  /* 0x00000007ff1f723e */ /* 0x00efe400048070ff */
[----:B------:R-:W-:Y:S02]  /*4e40*/  IADD3.X R17, R17, UR11, R29, P2, !PT ;  /* 0x0000000b11117c10 */ /* 0x000fe400097fe41d */
[----:B------:R-:W-:Y:S01]  /*4e50*/  PRMT R7, RZ, 0x7610, R7 ;  /* 0x00007610ff077816 */ /* 0x000fe20000000007 */
[----:B------:R0:W-:Y:S01]  /*4e60*/  @!P1 STG.E.U8 desc[UR16][R14.64+0x39], R31 ;  /* 0x0000391f0e009986 */ /* 0x0001e2000c101110 */
[----:B------:R-:W-:Y:S05]  /*4e70*/  @P4 BRA `(.L_x_104) ;  /* 0x0000000000044947 */ /* 0x000fea0003800000 */
[----:B------:R1:W5:Y:S02]  /*4e80*/  LDG.E.U8 R7, desc[UR16][R16.64] ;  /* 0x0000001010077981 */ /* 0x000364000c1e1100 */
.L_x_104:
[----:B------:R-:W-:Y:S05]  /*4e90*/  BSYNC B1 ;  /* 0x0000000000017941 */ /* 0x000fea0003800000 */
.L_x_103:
[----:B-----5:R-:W-:Y:S01]  /*4ea0*/  LOP3.LUT R7, R7, 0xff, RZ, 0xc0, !PT ;  /* 0x000000ff07077812 */ /* 0x020fe200078ec0ff */
[----:B------:R-:W-:Y:S01]  /*4eb0*/  BSSY B1, `(.L_x_105) ;  /* 0x000000b000017945 */ /* 0x000fe20003800000 */
[----:B------:R-:W-:Y:S02]  /*4ec0*/  ISETP.LT.OR P2, PT, R33, 0x2, !P0 ;  /* 0x000000022100780c */ /* 0x000fe40004741670 */
[----:B------:R-:W-:-:S05]  /*4ed0*/  F2FP.F16.E4M3.UNPACK_B R7, R7 ;  /* 0x00000007ff07723e */ /* 0x000fca00020006ff */
[----:B0-----:R-:W-:Y:S01]  /*4ee0*/  HADD2.F32 R14, -RZ, R7.H0_H0 ;  /* 0x20000007ff0e7230 */ /* 0x001fe20000004100 */
[----:B------:R-:W-:-:S04]  /*4ef0*/  PRMT R7, RZ, 0x7610, R7 ;  /* 0x00007610ff077816 */ /* 0x000fc80000000007 */
[----:B------:R-:W-:-:S04]  /*4f00*/  FMUL R14, R14, R9 ;  /* 0x000000090e0e7220 */ /* 0x000fc80000400000 */
[----:B------:R-:W-:-:S05]  /*4f10*/  FFMA R14, R115, R8, R14 ;  /* 0x00000008730e7223 */ /* 0x000fca000000000e */
[----:B------:R-:W-:-:S05]  /*4f20*/  F2FP.SATFINITE.E4M3.F32.PACK_AB_MERGE_C R15, RZ, R14, RZ ;  /* 0x0000000eff0f723e */ /* 0x000fca00048070ff */
[----:B------:R0:W-:Y:S01]  /*4f30*/  @!P4 STG.E.U8 desc[UR16][R12.64], R15 ;  /* 0x0000000f0c00c986 */ /* 0x0001e2000c101110 */
[----:B------:R-:W-:Y:S05]  /*4f40*/  @P2 BRA `(.L_x_106) ;  /* 0x0000000000042947 */ /* 0x000fea0003800000 */
[----:B------:R2:W5:Y:S02]  /*4f50*/  LDG.E.U8 R7, desc[UR16][R16.64+0x1] ;  /* 0x0000011010077981 */ /* 0x000564000c1e1100 */
.L_x_106:
[----:B------:R-:W-:Y:S05]  /*4f60*/  BSYNC B1 ;  /* 0x0000000000017941 */ /* 0x000fea0003800000 */
.L_x_105:
[----:B-----5:R-:W-:Y:S01]  /*4f70*/  LOP3.LUT R7, R7, 0xff, RZ, 0xc0, !PT ;  /* 0x000000ff07077812 */ /* 0x020fe200078ec0ff */
[----:B------:R-:W-:Y:S01]  /*4f80*/  BSSY B1, `(.L_x_107) ;  /* 0x0000013000017945 */ /* 0x000fe20003800000 */
[----:B------:R-:W-:Y:S02]  /*4f90*/  IADD3 R35, P1, R35, 0x88, RZ ;  /* 0x0000008823237810 */ /* 0x000fe40007f3e0ff */
[----:B------:R-:W-:-:S03]  /*4fa0*/  F2FP.F16.E4M3.UNPACK_B R7, R7 ;  /* 0x00000007ff07723e */ /* 0x000fc600020006ff */
[----:B------:R-:W-:Y:S01]  /*4fb0*/  IMAD.X R24, RZ, RZ, R25, P1 ;  /* 0x000000ffff187224 */ /* 0x000fe200008e0619 */
[----:B------:R-:W-:Y:S01]  /*4fc0*/  ISETP.GE.AND P1, PT, R34, 0x89, PT ;  /* 0x000000892200780c */ /* 0x000fe20003f26270 */
[----:B------:R-:W-:Y:S02]  /*4fd0*/  HADD2.F32 R14, -RZ, R7.H0_H0 ;  /* 0x20000007ff0e7230 */ /* 0x000fe40000004100 */
[----:B------:R-:W-:Y:S01]  /*4fe0*/  IMAD R24, R24, UR6, RZ ;  /* 0x0000000618187c24 */ /* 0x000fe2000f8e02ff */
[----:B------:R-:W-:Y:S01]  /*4ff0*/  ISETP.LT.OR P5, PT, R33, 0x1, !P1 ;  /* 0x000000012100780c */ /* 0x000fe20004fa1670 */
[----:B------:R-:W-:-:S04]  /*5000*/  IMAD.WIDE.U32 R26, R35, UR6, R26 ;  /* 0x00000006231a7c25 */ /* 0x000fc8000f8e001a */
[----:B------:R-:W-:Y:S01]  /*5010*/  FMUL R7, R14, R9 ;  /* 0x000000090e077220 */ /* 0x000fe20000400000 */
[----:B------:R-:W-:-:S03]  /*5020*/  IMAD R35, R35, UR7, R24 ;  /* 0x0000000723237c24 */ /* 0x000fc6000f8e0218 */
[----:B------:R-:W-:Y:S01]  /*5030*/  FFMA R7, R110, R8, R7 ;  /* 0x000000086e077223 */ /* 0x000fe20000000007 */
[----:B------:R-:W-:-:S04]  /*5040*/  IADD3 R14, P4, R26, UR10, RZ ;  /* 0x0000000a1a0e7c10 */ /* 0x000fc8000ff9e0ff */
[----:B------:R-:W-:Y:S02]  /*5050*/  F2FP.SATFINITE.E4M3.F32.PACK_AB_MERGE_C R25, RZ, R7, RZ ;  /* 0x00000007ff19723e */ /* 0x000fe400048070ff */
[----:B0-----:R-:W-:Y:S02]  /*5060*/  IADD3.X R15, R27, UR11, R35, P4, !PT ;  /* 0x0000000b1b0f7c10 */ /* 0x001fe4000a7fe423 */
[----:B------:R-:W-:Y:S01]  /*5070*/  PRMT R7, RZ, 0x7610, R7 ;  /* 0x00007610ff077816 */ /* 0x000fe20000000007 */
[----:B------:R0:W-:Y:S01]  /*5080*/  @!P2 STG.E.U8 desc[UR16][R12.64+0x1], R25 ;  /* 0x000001190c00a986 */ /* 0x0001e2000c101110 */
[----:B------:R-:W-:Y:S05]  /*5090*/  @P5 BRA `(.L_x_108) ;  /* 0x0000000000045947 */ /* 0x000fea0003800000 */
[----:B------:R3:W5:Y:S02]  /*50a0*/  LDG.E.U8 R7, desc[UR16][R14.64] ;  /* 0x000000100e077981 */ /* 0x000764000c1e1100 */
.L_x_108:
[----:B------:R-:W-:Y:S05]  /*50b0*/  BSYNC B1 ;  /* 0x0000000000017941 */ /* 0x000fea0003800000 */
.L_x_107:
        /* <DEDUP_REMOVED lines=8> */
[----:B0-----:R-:W-:-:S05]  /*5140*/  F2FP.SATFINITE.E4M3.F32.PACK_AB_MERGE_C R25, RZ, R24, RZ ;  /* 0x00000018ff19723e */ /* 0x001fca00048070ff */
[----:B------:R0:W-:Y:S01]  /*5150*/  @!P5 STG.E.U8 desc[UR16][R10.64], R25 ;  /* 0x000000190a00d986 */ /* 0x0001e2000c101110 */
[----:B------:R-:W-:Y:S05]  /*5160*/  @P2 BRA `(.L_x_110) ;  /* 0x0000000000042947 */ /* 0x000fea0003800000 */
[----:B------:R4:W5:Y:S02]  /*5170*/  LDG.E.U8 R7, desc[UR16][R14.64+0x1] ;  /* 0x000001100e077981 */ /* 0x000964000c1e1100 */
.L_x_110:
[----:B------:R-:W-:Y:S05]  /*5180*/  BSYNC B1 ;  /* 0x0000000000017941 */ /* 0x000fea0003800000 */
.L_x_109:
[----:B-----5:R-:W-:Y:S01]  /*5190*/  LOP3.LUT R7, R7, 0xff, RZ, 0xc0, !PT ;  /* 0x000000ff07077812 */ /* 0x020fe200078ec0ff */
[----:B------:R-:W-:Y:S01]  /*51a0*/  BSSY B1, `(.L_x_111) ;  /* 0x000000b000017945 */ /* 0x000fe20003800000 */
[----:B------:R-:W-:Y:S02]  /*51b0*/  ISETP.LT.OR P4, PT, R33, 0x9, !P0 ;  /* 0x000000092100780c */ /* 0x000fe40004781670 */
[----:B------:R-:W-:-:S05]  /*51c0*/  F2FP.F16.E4M3.UNPACK_B R7, R7 ;  /* 0x00000007ff07723e */ /* 0x000fca00020006ff */
[----:B------:R-:W-:-:S05]  /*51d0*/  HADD2.F32 R24, -RZ, R7.H0_H0 ;  /* 0x20000007ff187230 */ /* 0x000fca0000004100 */
[----:B------:R-:W-:-:S04]  /*51e0*/  FMUL R7, R24, R9 ;  /* 0x0000000918077220 */ /* 0x000fc80000400000 */
[----:B------:R-:W-:-:S05]  /*51f0*/  FFMA R7, R108, R8, R7 ;  /* 0x000000086c077223 */ /* 0x000fca0000000007 */
[----:B0-----:R-:W-:Y:S02]  /*5200*/  F2FP.SATFINITE.E4M3.F32.PACK_AB_MERGE_C R25, RZ, R7, RZ ;  /* 0x00000007ff19723e */ /* 0x001fe400048070ff */
[----:B------:R-:W-:-:S03]  /*5210*/  PRMT R7, RZ, 0x7610, R7 ;  /* 0x00007610ff077816 */ /* 0x000fc60000000007 */
[----:B------:R0:W-:Y:S01]  /*5220*/  @!P2 STG.E.U8 desc[UR16][R10.64+0x1], R25 ;  /* 0x000001190a00a986 */ /* 0x0001e2000c101110 */
[----:B------:R-:W-:Y:S05]  /*5230*/  @P4 BRA `(.L_x_112) ;  /* 0x0000000000044947 */ /* 0x000fea0003800000 */
[----:B------:R0:W5:Y:S02]  /*5240*/  LDG.E.U8 R7, desc[UR16][R16.64+0x8] ;  /* 0x0000081010077981 */ /* 0x000164000c1e1100 */
.L_x_112:
[----:B------:R-:W-:Y:S05]  /*5250*/  BSYNC B1 ;  /* 0x0000000000017941 */ /* 0x000fea0003800000 */
.L_x_111:
        /* <DEDUP_REMOVED lines=12> */
.L_x_114:
[----:B------:R-:W-:Y:S05]  /*5320*/  BSYNC B1 ;  /* 0x0000000000017941 */ /* 0x000fea0003800000 */
.L_x_113:
        /* <DEDUP_REMOVED lines=12> */
.L_x_116:
[----:B------:R-:W-:Y:S05]  /*53f0*/  BSYNC B1 ;  /* 0x0000000000017941 */ /* 0x000fea0003800000 */
.L_x_115:
        /* <DEDUP_REMOVED lines=12> */
.L_x_118:
[----:B------:R-:W-:Y:S05]  /*54c0*/  BSYNC B1 ;  /* 0x0000000000017941 */ /* 0x000fea0003800000 */
.L_x_117:
        /* <DEDUP_REMOVED lines=12> */
.L_x_120:
[----:B------:R-:W-:Y:S05]  /*5590*/  BSYNC B1 ;  /* 0x0000000000017941 */ /* 0x000fea0003800000 */
.L_x_119:
        /* <DEDUP_REMOVED lines=12> */
.L_x_122:
[----:B------:R-:W-:Y:S05]  /*5660*/  BSYNC B1 ;  /* 0x0000000000017941 */ /* 0x000fea0003800000 */
.L_x_121:
        /* <DEDUP_REMOVED lines=12> */
.L_x_124:
[----:B------:R-:W-:Y:S05]  /*5730*/  BSYNC B1 ;  /* 0x0000000000017941 */ /* 0x000fea0003800000 */
.L_x_123:
        /* <DEDUP_REMOVED lines=12> */
.L_x_126:
[----:B------:R-:W-:Y:S05]  /*5800*/  BSYNC B1 ;  /* 0x0000000000017941 */ /* 0x000fea0003800000 */
.L_x_125:
        /* <DEDUP_REMOVED lines=12> */
.L_x_128:
[----:B------:R-:W-:Y:S05]  /*58d0*/  BSYNC B1 ;  /* 0x0000000000017941 */ /* 0x000fea0003800000 */
.L_x_127:
        /* <DEDUP_REMOVED lines=12> */
.L_x_130:
[----:B------:R-:W-:Y:S05]  /*59a0*/  BSYNC B1 ;  /* 0x0000000000017941 */ /* 0x000fea0003800000 */
.L_x_129:
        /* <DEDUP_REMOVED lines=12> */
.L_x_132:
[----:B------:R-:W-:Y:S05]  /*5a70*/  BSYNC B1 ;  /* 0x0000000000017941 */ /* 0x000fea0003800000 */
.L_x_131:
        /* <DEDUP_REMOVED lines=12> */
.L_x_134:
[----:B------:R-:W-:Y:S05]  /*5b40*/  BSYNC B1 ;  /* 0x0000000000017941 */ /* 0x000fea0003800000 */
.L_x_133:
        /* <DEDUP_REMOVED lines=12> */
.L_x_136:
[----:B------:R-:W-:Y:S05]  /*5c10*/  BSYNC B1 ;  /* 0x0000000000017941 */ /* 0x000fea0003800000 */
.L_x_135:
        /* <DEDUP_REMOVED lines=12> */
.L_x_138:
[----:B------:R-:W-:Y:S05]  /*5ce0*/  BSYNC B1 ;  /* 0x0000000000017941 */ /* 0x000fea0003800000 */
.L_x_137:
        /* <DEDUP_REMOVED lines=12> */
.L_x_140:
[----:B------:R-:W-:Y:S05]  /*5db0*/  BSYNC B1 ;  /* 0x0000000000017941 */ /* 0x000fea0003800000 */
.L_x_139:
        /* <DEDUP_REMOVED lines=12> */
.L_x_142:
[----:B------:R-:W-:Y:S05]  /*5e80*/  BSYNC B1 ;  /* 0x0000000000017941 */ /* 0x000fea0003800000 */
.L_x_141:
        /* <DEDUP_REMOVED lines=12> */
.L_x_144:
[----:B------:R-:W-:Y:S05]  /*5f50*/  BSYNC B1 ;  /* 0x0000000000017941 */ /* 0x000fea0003800000 */
.L_x_143:
        /* <DEDUP_REMOVED lines=12> */
.L_x_146:
[----:B------:R-:W-:Y:S05]  /*6020*/  BSYNC B1 ;  /* 0x0000000000017941 */ /* 0x000fea0003800000 */
.L_x_145:
        /* <DEDUP_REMOVED lines=12> */
.L_x_148:
[----:B------:R-:W-:Y:S05]  /*60f0*/  BSYNC B1 ;  /* 0x0000000000017941 */ /* 0x000fea0003800000 */
.L_x_147:
        /* <DEDUP_REMOVED lines=12> */
.L_x_150:
[----:B------:R-:W-:Y:S05]  /*61c0*/  BSYNC B1 ;  /* 0x0000000000017941 */ /* 0x000fea0003800000 */
.L_x_149:
        /* <DEDUP_REMOVED lines=12> */
.L_x_152:
[----:B------:R-:W-:Y:S05]  /*6290*/  BSYNC B1 ;  /* 0x0000000000017941 */ /* 0x000fea0003800000 */
.L_x_151:
        /* <DEDUP_REMOVED lines=12> */
.L_x_154:
[----:B------:R-:W-:Y:S05]  /*6360*/  BSYNC B1 ;  /* 0x0000000000017941 */ /* 0x000fea0003800000 */
.L_x_153:
        /* <DEDUP_REMOVED lines=12> */
.L_x_156:
[----:B------:R-:W-:Y:S05]  /*6430*/  BSYNC B1 ;  /* 0x0000000000017941 */ /* 0x000fea0003800000 */
.L_x_155:
        /* <DEDUP_REMOVED lines=12> */
.L_x_158:
[----:B------:R-:W-:Y:S05]  /*6500*/  BSYNC B1 ;  /* 0x0000000000017941 */ /* 0x000fea0003800000 */
.L_x_157:
        /* <DEDUP_REMOVED lines=12> */
.L_x_160:
[----:B------:R-:W-:Y:S05]  /*65d0*/  BSYNC B1 ;  /* 0x0000000000017941 */ /* 0x000fea0003800000 */
.L_x_159:
        /* <DEDUP_REMOVED lines=12> */
.L_x_162:
[----:B------:R-:W-:Y:S05]  /*66a0*/  BSYNC B1 ;  /* 0x0000000000017941 */ /* 0x000fea0003800000 */
.L_x_161:
[----:B-----5:R-:W-:Y:S01]  /*66b0*/  LOP3.LUT R7, R7, 0xff, RZ, 0xc0, !PT ;  /* 0x000000ff07077812 */ /* 0x020fe200078ec0ff */
[----:B------:R-:W-:Y:S01]  /*66c0*/  BSSY B1, `(.L_x_163) ;  /* 0x000000b000017945 */ /* 0x000fe20003800000 */
[----:B------:R-:W-:Y:S02]  /*66d0*/  ISETP.LT.OR P2, PT, R33, 0x39, !P1 ;  /* 0x000000392100780c */ /* 0x000fe40004f41670 */
[----:B------:R-:W-:-:S05]  /*66e0*/  F2FP.F16.E4M3.UNPACK_B R7, R7 ;  /* 0x00000007ff07723e */ /* 0x000fca00020006ff */
[----:B012---:R-:W-:-:S05]  /*66f0*/  HADD2.F32 R16, -RZ, R7.H0_H0 ;  /* 0x20000007ff107230 */ /* 0x007fca0000004100 */
[----:B------:R-:W-:-:S04]  /*6700*/  FMUL R7, R16, R9 ;  /* 0x0000000910077220 */ /* 0x000fc80000400000 */
[----:B------:R-:W-:-:S05]  /*6710*/  FFMA R7, R18, R8, R7 ;  /* 0x0000000812077223 */ /* 0x000fca0000000007 */
[----:B------:R-:W-:Y:S02]  /*6720*/  F2FP.SATFINITE.E4M3.F32.PACK_AB_MERGE_C R17, RZ, R7, RZ ;  /* 0x00000007ff11723e */ /* 0x000fe400048070ff */
[----:B------:R-:W-:-:S03]  /*6730*/  PRMT R7, RZ, 0x7610, R7 ;  /* 0x00007610ff077816 */ /* 0x000fc60000000007 */
[----:B------:R0:W-:Y:S01]  /*6740*/  @!P0 STG.E.U8 desc[UR16][R12.64+0x39], R17 ;  /* 0x000039110c008986 */ /* 0x0001e2000c101110 */
[----:B------:R-:W-:Y:S05]  /*6750*/  @P2 BRA `(.L_x_164) ;  /* 0x0000000000042947 */ /* 0x000fea0003800000 */
[----:B------:R1:W5:Y:S02]  /*6760*/  LDG.E.U8 R7, desc[UR16][R14.64+0x38] ;  /* 0x000038100e077981 */ /* 0x000364000c1e1100 */
.L_x_164:
[----:B------:R-:W-:Y:S05]  /*6770*/  BSYNC B1 ;  /* 0x0000000000017941 */ /* 0x000fea0003800000 */
.L_x_163:
        /* <DEDUP_REMOVED lines=12> */
.L_x_166:
[----:B------:R-:W-:Y:S05]  /*6840*/  BSYNC B1 ;  /* 0x0000000000017941 */ /* 0x000fea0003800000 */
.L_x_165:
[----:B------:R-:W-:Y:S05]  /*6850*/  @P1 BRA `(.L_x_167) ;  /* 0x0000001000301947 */ /* 0x000fea0003800000 */
[----:B-----5:R-:W-:-:S04]  /*6860*/  LOP3.LUT R7, R7, 0xff, RZ, 0xc0, !PT ;  /* 0x000000ff07077812 */ /* 0x020fc800078ec0ff */
[----:B------:R-:W-:-:S05]  /*6870*/  F2FP.F16.E4M3.UNPACK_B R7, R7 ;  /* 0x00000007ff07723e */ /* 0x000fca00020006ff */
[----:B------:R-:W-:-:S05]  /*6880*/  HADD2.F32 R12, -RZ, R7.H0_H0 ;  /* 0x20000007ff0c7230 */ /* 0x000fca0000004100 */
[----:B------:R-:W-:-:S04]  /*6890*/  FMUL R7, R12, R9 ;  /* 0x000000090c077220 */ /* 0x000fc80000400000 */
[----:B------:R-:W-:-:S05]  /*68a0*/  FFMA R7, R20, R8, R7 ;  /* 0x0000000814077223 */ /* 0x000fca0000000007 */
[----:B------:R-:W-:-:S05]  /*68b0*/  F2FP.SATFINITE.E4M3.F32.PACK_AB_MERGE_C R7, RZ, R7, RZ ;  /* 0x00000007ff07723e */ /* 0x000fca00048070ff */
[----:B------:R0:W-:Y:S01]  /*68c0*/  STG.E.U8 desc[UR16][R10.64+0x39], R7 ;  /* 0x000039070a007986 */ /* 0x0001e2000c101110 */
[----:B------:R-:W-:Y:S05]  /*68d0*/  BRA `(.L_x_167) ;  /* 0x0000001000107947 */ /* 0x000fea0003800000 */
.L_x_38:
[C---:B------:R-:W-:Y:S01]  /*68e0*/  ISETP.GE.AND P0, PT, R34.reuse, 0x1, PT ;  /* 0x000000012200780c */ /* 0x040fe20003f06270 */
[-C--:B--2---:R-:W-:Y:S01]  /*68f0*/  FMUL R147, R147, R8.reuse ;  /* 0x0000000893937220 */ /* 0x084fe20000400000 */
[----:B------:R-:W-:Y:S01]  /*6900*/  ISETP.GE.AND P2, PT, R34, 0x9, PT ;  /* 0x000000092200780c */ /* 0x000fe20003f46270 */
[-C--:B------:R-:W-:Y:S01]  /*6910*/  FMUL R142, R142, R8.reuse ;  /* 0x000000088e8e7220 */ /* 0x080fe20000400000 */
[----:B------:R-:W-:Y:S01]  /*6920*/  ISETP.LT.OR P1, PT, R33, 0x1, !P0 ;  /* 0x000000012100780c */ /* 0x000fe20004721670 */
[-C--:B------:R-:W-:Y:S01]  /*6930*/  FMUL R145, R145, R8.reuse ;  /* 0x0000000891917220 */ /* 0x080fe20000400000 */
[----:B------:R-:W-:Y:S01]  /*6940*/  F2FP.SATFINITE.E4M3.F32.PACK_AB_MERGE_C R147, RZ, R147, RZ ;  /* 0x00000093ff93723e */ /* 0x000fe200048070ff */
[-C--:B------:R-:W-:Y:S01]  /*6950*/  FMUL R140, R140, R8.reuse ;  /* 0x000000088c8c7220 */ /* 0x080fe20000400000 */
[----:B------:R-:W-:Y:S01]  /*6960*/  ISETP.LT.OR P4, PT, R33, 0x2, !P0 ;  /* 0x000000022100780c */ /* 0x000fe20004781670 */
[-C--:B------:R-:W-:Y:S01]  /*6970*/  FMUL R143, R143, R8.reuse ;  /* 0x000000088f8f7220 */ /* 0x080fe20000400000 */
[C---:B------:R-:W-:Y:S01]  /*6980*/  ISETP.LT.OR P5, PT, R33.reuse, 0x1, !P2 ;  /* 0x000000012100780c */ /* 0x040fe200057a1670 */
[-C--:B------:R-:W-:Y:S01]  /*6990*/  FMUL R138, R138, R8.reuse ;  /* 0x000000088a8a7220 */ /* 0x080fe20000400000 */
[----:B------:R-:W-:Y:S01]  /*69a0*/  ISETP.LT.OR P6, PT, R33, 0x2, !P2 ;  /* 0x000000022100780c */ /* 0x000fe200057c1670 */
[----:B------:R-:W-:Y:S01]  /*69b0*/  FMUL R141, R141, R8 ;  /* 0x000000088d8d7220 */ /* 0x000fe20000400000 */
[----:B------:R-:W-:Y:S01]  /*69c0*/  F2FP.SATFINITE.E4M3.F32.PACK_AB_MERGE_C R7, RZ, R142, RZ ;  /* 0x0000008eff07723e */ /* 0x000fe200048070ff */
[-C--:B------:R-:W-:Y:S01]  /*69d0*/  FMUL R136, R136, R8.reuse ;  /* 0x0000000888887220 */ /* 0x080fe20000400000 */
[----:B------:R-:W-:Y:S01]  /*69e0*/  F2FP.SATFINITE.E4M3.F32.PACK_AB_MERGE_C R145, RZ, R145, RZ ;  /* 0x00000091ff91723e */ /* 0x000fe200048070ff */
[----:B------:R-:W-:Y:S01]  /*69f0*/  @!P1 STG.E.U8 desc[UR16][R16.64], R147 ;  /* 0x0000009310009986 */ /* 0x000fe2000c101110 */
[----:B------:R-:W-:Y:S01]  /*6a00*/  ISETP.LT.OR P1, PT, R33, 0x9, !P0 ;  /* 0x000000092100780c */ /* 0x000fe20004721670 */
[----:B------:R-:W-:Y:S01]  /*6a10*/  FMUL R139, R139, R8 ;  /* 0x000000088b8b7220 */ /* 0x000fe20000400000 */
[----:B------:R-:W-:Y:S01]  /*6a20*/  F2FP.SATFINITE.E4M3.F32.PACK_AB_MERGE_C R25, RZ, R140, RZ ;  /* 0x0000008cff19723e */ /* 0x000fe200048070ff */
[----:B------:R0:W-:Y:S01]  /*6a30*/  @!P4 STG.E.U8 desc[UR16][R16.64+0x1], R7 ;  /* 0x000001071000c986 */ /* 0x0001e2000c101110 */
[----:B------:R-:W-:Y:S01]  /*6a40*/  F2FP.SATFINITE.E4M3.F32.PACK_AB_MERGE_C R143, RZ, R143, RZ ;  /* 0x0000008fff8f723e */ /* 0x000fe200048070ff */
[-C--:B------:R-:W-:Y:S01]  /*6a50*/  FMUL R134, R134, R8.reuse ;  /* 0x0000000886867220 */ /* 0x080fe20000400000 */
[C---:B------:R-:W-:Y:S01]  /*6a60*/  ISETP.LT.OR P4, PT, R33.reuse, 0xa, !P0 ;  /* 0x0000000a2100780c */ /* 0x040fe20004781670 */
[----:B------:R-:W-:Y:S01]  /*6a70*/  @!P5 STG.E.U8 desc[UR16][R14.64], R145 ;  /* 0x000000910e00d986 */ /* 0x000fe2000c101110 */
[----:B------:R-:W-:Y:S01]  /*6a80*/  ISETP.LT.OR P5, PT, R33, 0x9, !P2 ;  /* 0x000000092100780c */ /* 0x000fe200057a1670 */
[-C--:B------:R-:W-:Y:S01]  /*6a90*/  FMUL R137, R137, R8.reuse ;  /* 0x0000000889897220 */ /* 0x080fe20000400000 */
[----:B------:R-:W-:Y:S01]  /*6aa0*/  F2FP.SATFINITE.E4M3.F32.PACK_AB_MERGE_C R141, RZ, R141, RZ ;  /* 0x0000008dff8d723e */ /* 0x000fe200048070ff */
[----:B------:R1:W-:Y:S01]  /*6ab0*/  @!P6 STG.E.U8 desc[UR16][R14.64+0x1], R25 ;  /* 0x000001190e00e986 */ /* 0x0003e2000c101110 */
[C---:B------:R-:W-:Y:S01]  /*6ac0*/  ISETP.LT.OR P6, PT, R33.reuse, 0xa, !P2 ;  /* 0x0000000a2100780c */ /* 0x040fe200057c1670 */
[-C--:B------:R-:W-:Y:S01]  /*6ad0*/  FMUL R132, R132, R8.reuse ;  /* 0x0000000884847220 */ /* 0x080fe20000400000 */
[----:B------:R-:W-:Y:S01]  /*6ae0*/  F2FP.SATFINITE.E4M3.F32.PACK_AB_MERGE_C R139, RZ, R139, RZ ;  /* 0x0000008bff8b723e */ /* 0x000fe200048070ff */
[----:B------:R-:W-:Y:S01]  /*6af0*/  @!P1 STG.E.U8 desc[UR16][R16.64+0x8], R143 ;  /* 0x0000088f10009986 */ /* 0x000fe2000c101110 */
[----:B------:R-:W-:Y:S01]  /*6b00*/  ISETP.LT.OR P1, PT, R33, 0x11, !P0 ;  /* 0x000000112100780c */ /* 0x000fe20004721670 */
[----:B------:R-:W-:Y:S01]  /*6b10*/  FMUL R135, R135, R8 ;  /* 0x0000000887877220 */ /* 0x000fe20000400000 */
[----:B0-----:R-:W-:Y:S01]  /*6b20*/  F2FP.SATFINITE.E4M3.F32.PACK_AB_MERGE_C R7, RZ, R138, RZ ;  /* 0x0000008aff07723e */ /* 0x001fe200048070ff */
[-C--:B------:R-:W-:Y:S01]  /*6b30*/  FMUL R130, R130, R8.reuse ;  /* 0x0000000882827220 */ /* 0x080fe20000400000 */
[----:B------:R-:W-:Y:S01]  /*6b40*/  F2FP.SATFINITE.E4M3.F32.PACK_AB_MERGE_C R137, RZ, R137, RZ ;  /* 0x00000089ff89723e */ /* 0x000fe200048070ff */
[----:B------:R-:W-:Y:S01]  /*6b50*/  FMUL R133, R133, R8 ;  /* 0x0000000885857220 */ /* 0x000fe20000400000 */
[----:B------:R-:W-:Y:S01]  /*6b60*/  F2FP.SATFINITE.E4M3.F32.PACK_AB_MERGE_C R135, RZ, R135, RZ ;  /* 0x00000087ff87723e */ /* 0x000fe200048070ff */
[----:B------:R0:W-:Y:S01]  /*6b70*/  @!P4 STG.E.U8 desc[UR16][R16.64+0x9], R7 ;  /* 0x000009071000c986 */ /* 0x0001e2000c101110 */
[----:B-1----:R-:W-:Y:S01]  /*6b80*/  F2FP.SATFINITE.E4M3.F32.PACK_AB_MERGE_C R25, RZ, R136, RZ ;  /* 0x00000088ff19723e */ /* 0x002fe200048070ff */
        /* <DEDUP_REMOVED lines=15> */
[-C--:B------:R-:W-:Y:S01]  /*6c80*/  FMUL R127, R127, R8.reuse ;  /* 0x000000087f7f7220 */ /* 0x080fe20000400000 */
[----:B------:R-:W-:Y:S01]  /*6c90*/  FMUL R122, R122, R8 ;  /* 0x000000087a7a7220 */ /* 0x000fe20000400000 */
[----:B------:R-:W-:Y:S01]  /*6ca0*/  F2FP.SATFINITE.E4M3.F32.PACK_AB_MERGE_C R129, RZ, R129, RZ ;  /* 0x00000081ff81723e */ /* 0x000fe200048070ff */
[----:B------:R0:W-:Y:S01]  /*6cb0*/  @!P4 STG.E.U8 desc[UR16][R16.64+0x11], R7 ;  /* 0x000011071000c986 */ /* 0x0001e2000c101110 */
[----:B-1----:R-:W-:Y:S01]  /*6cc0*/  F2FP.SATFINITE.E4M3.F32.PACK_AB_MERGE_C R25, RZ, R132, RZ ;  /* 0x00000084ff19723e */ /* 0x002fe200048070ff */
[-C--:B------:R-:W-:Y:S01]  /*6cd0*/  FMUL R125, R125, R8.reuse ;  /* 0x000000087d7d7220 */ /* 0x080fe20000400000 */
[C---:B------:R-:W-:Y:S01]  /*6ce0*/  ISETP.LT.OR P4, PT, R33.reuse, 0x1a, !P0 ;  /* 0x0000001a2100780c */ /* 0x040fe20004781670 */
[----:B------:R-:W-:Y:S01]  /*6cf0*/  @!P5 STG.E.U8 desc[UR16][R14.64+0x10], R137 ;  /* 0x000010890e00d986 */ /* 0x000fe2000c101110 */
[C---:B------:R-:W-:Y:S01]  /*6d00*/  ISETP.LT.OR P5, PT, R33.reuse, 0x19, !P2 ;  /* 0x000000192100780c */ /* 0x040fe200057a1670 */
[-C--:B------:R-:W-:Y:S01]  /*6d10*/  FMUL R120, R120, R8.reuse ;  /* 0x0000000878787220 */ /* 0x080fe20000400000 */
[----:B------:R-:W-:Y:S01]  /*6d20*/  F2FP.SATFINITE.E4M3.F32.PACK_AB_MERGE_C R127, RZ, R127, RZ ;  /* 0x0000007fff7f723e */ /* 0x000fe200048070ff */
[----:B------:R1:W-:Y:S01]  /*6d30*/  @!P6 STG.E.U8 desc[UR16][R14.64+0x11], R25 ;  /* 0x000011190e00e986 */ /* 0x0003e2000c101110 */
[----:B------:R-:W-:Y:S01]  /*6d40*/  ISETP.LT.OR P6, PT, R33, 0x1a, !P2 ;  /* 0x0000001a2100780c */ /* 0x000fe200057c1670 */
        /* <DEDUP_REMOVED lines=8> */
[-C--:B------:R-:W-:Y:S01]  /*6dd0*/  FMUL R116, R116, R8.reuse ;  /* 0x0000000874747220 */ /* 0x080fe20000400000 */
[----:B------:R-:W-:Y:S01]  /*6de0*/  FMUL R114, R114, R8 ;  /* 0x0000000872727220 */ /* 0x000fe20000400000 */
[----:B-1----:R-:W-:Y:S01]  /*6df0*/  F2FP.SATFINITE.E4M3.F32.PACK_AB_MERGE_C R25, RZ, R128, RZ ;  /* 0x00000080ff19723e */ /* 0x002fe200048070ff */
[----:B------:R0:W-:Y:S01]  /*6e00*/  @!P4 STG.E.U8 desc[UR16][R16.64+0x19], R7 ;  /* 0x000019071000c986 */ /* 0x0001e2000c101110 */
[----:B------:R-:W-:Y:S01]  /*6e10*/  ISETP.LT.OR P4, PT, R33, 0x22, !P0 ;  /* 0x000000222100780c */ /* 0x000fe20004781670 */
[-C--:B------:R-:W-:Y:S01]  /*6e20*/  FMUL R119, R119, R8.reuse ;  /* 0x0000000877777220 */ /* 0x080fe20000400000 */
[----:B------:R-:W-:Y:S01]  /*6e30*/  F2FP.SATFINITE.E4M3.F32.PACK_AB_MERGE_C R121, RZ, R121, RZ ;  /* 0x00000079ff79723e */ /* 0x000fe200048070ff */
[----:B------:R-:W-:Y:S01]  /*6e40*/  @!P5 STG.E.U8 desc[UR16][R14.64+0x18], R133 ;  /* 0x000018850e00d986 */ /* 0x000fe2000c101110 */
[----:B------:R-:W-:Y:S01]  /*6e50*/  ISETP.LT.OR P5, PT, R33, 0x21, !P2 ;  /* 0x000000212100780c */ /* 0x000fe200057a1670 */
[----:B------:R-:W-:Y:S01]  /*6e60*/  FMUL R117, R117, R8 ;  /* 0x0000000875757220 */ /* 0x000fe20000400000 */
[----:B------:R-:W-:Y:S01]  /*6e70*/  F2FP.SATFINITE.E4M3.F32.PACK_AB_MERGE_C R27, RZ, R114, RZ ;  /* 0x00000072ff1b723e */ /* 0x000fe200048070ff */
[----:B------:R1:W-:Y:S01]  /*6e80*/  @!P6 STG.E.U8 desc[UR16][R14.64+0x19], R25 ;  /* 0x000019190e00e986 */ /* 0x0003e2000c101110 */
[----:B------:R-:W-:Y:S01]  /*6e90*/  ISETP.LT.OR P6, PT, R33, 0x22, !P2 ;  /* 0x000000222100780c */ /* 0x000fe200057c1670 */
[-C--:B------:R-:W-:Y:S01]  /*6ea0*/  FMUL R112, R112, R8.reuse ;  /* 0x0000000870707220 */ /* 0x080fe20000400000 */
[-C--:B------:R-:W-:Y:S01]  /*6eb0*/  FMUL R115, R115, R8.reuse ;  /* 0x0000000873737220 */ /* 0x080fe20000400000 */
        /* <DEDUP_REMOVED lines=39> */
[-C--:B------:R-:W-:Y:S01]  /*7130*/  FMUL R103, R103, R8.reuse ;  /* 0x0000000867677220 */ /* 0x080fe20000400000 */
[----:B------:R-:W-:Y:S01]  /*7140*/  @!P1 STG.E.U8 desc[UR16][R16.64+0x30], R123 ;  /* 0x0000307b10009986 */ /* 0x000fe2000c101110 */
[----:B------:R-:W-:Y:S01]  /*7150*/  ISETP.LT.OR P1, PT, R33, 0x39, !P0 ;  /* 0x000000392100780c */ /* 0x000fe20004721670 */
[-C--:B------:R-:W-:Y:S01]  /*7160*/  FMUL R101, R101, R8.reuse ;  /* 0x0000000865657220 */ /* 0x080fe20000400000 */
[----:B------:R-:W-:Y:S01]  /*7170*/  ISETP.LT.OR P0, PT, R33, 0x3a, !P0 ;  /* 0x0000003a2100780c */ /* 0x000fe20004701670 */
[----:B------:R-:W-:Y:S01]  /*7180*/  FMUL R96, R96, R8 ;  /* 0x0000000860607220 */ /* 0x000fe20000400000 */
[----:B0-----:R-:W-:Y:S01]  /*7190*/  F2FP.SATFINITE.E4M3.F32.PACK_AB_MERGE_C R7, RZ, R118, RZ ;  /* 0x00000076ff07723e */ /* 0x001fe200048070ff */
[-C--:B------:R-:W-:Y:S01]  /*71a0*/  FMUL R94, R94, R8.reuse ;  /* 0x000000085e5e7220 */ /* 0x080fe20000400000 */
[----:B------:R-:W-:Y:S01]  /*71b0*/  F2FP.SATFINITE.E4M3.F32.PACK_AB_MERGE_C R105, RZ, R105, RZ ;  /* 0x00000069ff69723e */ /* 0x000fe200048070ff */
[----:B------:R-:W-:Y:S01]  /*71c0*/  FMUL R97, R97, R8 ;  /* 0x0000000861617220 */ /* 0x000fe20000400000 */
[----:B-1----:R-:W-:Y:S01]  /*71d0*/  F2FP.SATFINITE.E4M3.F32.PACK_AB_MERGE_C R25, RZ, R116, RZ ;  /* 0x00000074ff19723e */ /* 0x002fe200048070ff */
[----:B------:R0:W-:Y:S01]  /*71e0*/  @!P4 STG.E.U8 desc[UR16][R16.64+0x31], R7 ;  /* 0x000031071000c986 */ /* 0x0001e2000c101110 */
[----:B------:R-:W-:Y:S01]  /*71f0*/  ISETP.LT.OR P4, PT, R33, 0x39, !P2 ;  /* 0x000000392100780c */ /* 0x000fe20005781670 */
[-C--:B------:R-:W-:Y:S01]  /*7200*/  FMUL R99, R99, R8.reuse ;  /* 0x0000000863637220 */ /* 0x080fe20000400000 */
[----:B------:R-:W-:Y:S01]  /*7210*/  ISETP.LT.OR P2, PT, R33, 0x3a, !P2 ;  /* 0x0000003a2100780c */ /* 0x000fe20005741670 */
[----:B------:R-:W-:Y:S01]  /*7220*/  @!P5 STG.E.U8 desc[UR16][R14.64+0x30], R121 ;  /* 0x000030790e00d986 */ /* 0x000fe2000c101110 */
[----:B------:R-:W-:Y:S01]  /*7230*/  F2FP.SATFINITE.E4M3.F32.PACK_AB_MERGE_C R103, RZ, R103, RZ ;  /* 0x00000067ff67723e */ /* 0x000fe200048070ff */
[-C--:B------:R-:W-:Y:S01]  /*7240*/  FMUL R92, R92, R8.reuse ;  /* 0x000000085c5c7220 */ /* 0x080fe20000400000 */
[----:B------:R-:W-:Y:S01]  /*7250*/  F2FP.SATFINITE.E4M3.F32.PACK_AB_MERGE_C R101, RZ, R101, RZ ;  /* 0x00000065ff65723e */ /* 0x000fe200048070ff */
[----:B------:R-:W-:Y:S01]  /*7260*/  @!P6 STG.E.U8 desc[UR16][R14.64+0x31], R25 ;  /* 0x000031190e00e986 */ /* 0x000fe2000c101110 */
[----:B------:R-:W-:Y:S01]  /*7270*/  F2FP.SATFINITE.E4M3.F32.PACK_AB_MERGE_C R97, RZ, R97, RZ ;  /* 0x00000061ff61723e */ /* 0x000fe200048070ff */
[-C--:B------:R-:W-:Y:S01]  /*7280*/  FMUL R88, R88, R8.reuse ;  /* 0x0000000858587220 */ /* 0x080fe20000400000 */
[-C--:B------:R-:W-:Y:S01]  /*7290*/  FMUL R95, R95, R8.reuse ;  /* 0x000000085f5f7220 */ /* 0x080fe20000400000 */
[----:B------:R-:W-:Y:S01]  /*72a0*/  @!P0 STG.E.U8 desc[UR16][R16.64+0x39], R27 ;  /* 0x0000391b10008986 */ /* 0x000fe2000c101110 */
[----:B------:R-:W-:Y:S01]  /*72b0*/  ISETP.GE.AND P0, PT, R34, 0x81, PT ;  /* 0x000000812200780c */ /* 0x000fe20003f06270 */
[----:B------:R-:W-:Y:S01]  /*72c0*/  FMUL R93, R93, R8 ;  /* 0x000000085d5d7220 */ /* 0x000fe20000400000 */
[----:B0-----:R-:W-:Y:S01]  /*72d0*/  F2FP.SATFINITE.E4M3.F32.PACK_AB_MERGE_C R7, RZ, R112, RZ ;  /* 0x00000070ff07723e */ /* 0x001fe200048070ff */
[----:B------:R0:W-:Y:S01]  /*72e0*/  @!P1 STG.E.U8 desc[UR16][R16.64+0x38], R119 ;  /* 0x0000387710009986 */ /* 0x0001e2000c101110 */
[C---:B------:R-:W-:Y:S01]  /*72f0*/  ISETP.LT.OR P6, PT, R33.reuse, 0x1, !P0 ;  /* 0x000000012100780c */ /* 0x040fe200047c1670 */
[-C--:B------:R-:W-:Y:S01]  /*7300*/  FMUL R90, R90, R8.reuse ;  /* 0x000000085a5a7220 */ /* 0x080fe20000400000 */
[----:B------:R-:W-:Y:S01]  /*7310*/  ISETP.LT.OR P5, PT, R33, 0x2, !P0 ;  /* 0x000000022100780c */ /* 0x000fe200047a1670 */
[----:B------:R-:W-:Y:S01]  /*7320*/  @!P4 STG.E.U8 desc[UR16][R14.64+0x38], R117 ;  /* 0x000038750e00c986 */ /* 0x000fe2000c101110 */
[----:B------:R-:W-:Y:S01]  /*7330*/  ISETP.GE.AND P1, PT, R34, 0x89, PT ;  /* 0x000000892200780c */ /* 0x000fe20003f26270 */
[-C--:B------:R-:W-:Y:S01]  /*7340*/  FMUL R23, R23, R8.reuse ;  /* 0x0000000817177220 */ /* 0x080fe20000400000 */
[----:B------:R-:W-:Y:S01]  /*7350*/  F2FP.SATFINITE.E4M3.F32.PACK_AB_MERGE_C R99, RZ, R99, RZ ;  /* 0x00000063ff63723e */ /* 0x000fe200048070ff */
[----:B------:R1:W-:Y:S01]  /*7360*/  @!P2 STG.E.U8 desc[UR16][R14.64+0x39], R7 ;  /* 0x000039070e00a986 */ /* 0x0003e2000c101110 */
[----:B------:R-:W-:Y:S01]  /*7370*/  ISETP.LT.OR P4, PT, R33, 0x1, !P1 ;  /* 0x000000012100780c */ /* 0x000fe20004f81670 */
[-C--:B------:R-:W-:Y:S01]  /*7380*/  FMUL R91, R91, R8.reuse ;  /* 0x000000085b5b7220 */ /* 0x080fe20000400000 */
[----:B------:R-:W-:Y:S01]  /*7390*/  ISETP.LT.OR P2, PT, R33, 0xa, !P0 ;  /* 0x0000000a2100780c */ /* 0x000fe20004741670 */
[----:B------:R-:W-:Y:S01]  /*73a0*/  FMUL R89, R89, R8 ;  /* 0x0000000859597220 */ /* 0x000fe20000400000 */
[----:B0-----:R-:W-:Y:S01]  /*73b0*/  F2FP.SATFINITE.E4M3.F32.PACK_AB_MERGE_C R17, RZ, R110, RZ ;  /* 0x0000006eff11723e */ /* 0x001fe200048070ff */
[----:B------:R-:W-:Y:S01]  /*73c0*/  @!P6 STG.E.U8 desc[UR16][R12.64], R115 ;  /* 0x000000730c00e986 */ /* 0x000fe2000c101110 */
[C---:B------:R-:W-:Y:S01]  /*73d0*/  ISETP.LT.OR P6, PT, R33.reuse, 0x2, !P1 ;  /* 0x000000022100780c */ /* 0x040fe20004fc1670 */
[-C--:B------:R-:W-:Y:S01]  /*73e0*/  FMUL R22, R22, R8.reuse ;  /* 0x0000000816167220 */ /* 0x080fe20000400000 */
[----:B------:R-:W-:Y:S01]  /*73f0*/  F2FP.SATFINITE.E4M3.F32.PACK_AB_MERGE_C R95, RZ, R95, RZ ;  /* 0x0000005fff5f723e */ /* 0x000fe200048070ff */
[----:B------:R-:W-:Y:S01]  /*7400*/  @!P5 STG.E.U8 desc[UR16][R12.64+0x1], R17 ;  /* 0x000001110c00d986 */ /* 0x000fe2000c101110 */
[----:B------:R-:W-:Y:S01]  /*7410*/  ISETP.LT.OR P5, PT, R33, 0x9, !P0 ;  /* 0x000000092100780c */ /* 0x000fe200047a1670 */
[----:B------:R-:W-:Y:S01]  /*7420*/  FMUL R19, R19, R8 ;  /* 0x0000000813137220 */ /* 0x000fe20000400000 */
[----:B-1----:R-:W-:Y:S01]  /*7430*/  F2FP.SATFINITE.E4M3.F32.PACK_AB_MERGE_C R7, RZ, R108, RZ ;  /* 0x0000006cff07723e */ /* 0x002fe200048070ff */
[----:B------:R-:W-:Y:S01]  /*7440*/  @!P4 STG.E.U8 desc[UR16][R10.64], R113 ;  /* 0x000000710a00c986 */ /* 0x000fe2000c101110 */
[----:B------:R-:W-:Y:S01]  /*7450*/  F2FP.SATFINITE.E4M3.F32.PACK_AB_MERGE_C R15, RZ, R106, RZ ;  /* 0x0000006aff0f723e */ /* 0x000fe200048070ff */
[-C--:B------:R-:W-:Y:S01]  /*7460*/  FMUL R18, R18, R8.reuse ;  /* 0x0000000812127220 */ /* 0x080fe20000400000 */
[----:B------:R-:W-:Y:S01]  /*7470*/  ISETP.LT.OR P4, PT, R33, 0x9, !P1 ;  /* 0x000000092100780c */ /* 0x000fe20004f81670 */
[-C--:B------:R-:W-:Y:S01]  /*7480*/  FMUL R21, R21, R8.reuse ;  /* 0x0000000815157220 */ /* 0x080fe20000400000 */
[----:B------:R-:W-:Y:S01]  /*7490*/  F2FP.SATFINITE.E4M3.F32.PACK_AB_MERGE_C R93, RZ, R93, RZ ;  /* 0x0000005dff5d723e */ /* 0x000fe200048070ff */
[----:B------:R0:W-:Y:S01]  /*74a0*/  @!P6 STG.E.U8 desc[UR16][R10.64+0x1], R7 ;  /* 0x000001070a00e986 */ /* 0x0001e2000c101110 */
[C---:B------:R-:W-:Y:S01]  /*74b0*/  ISETP.LT.OR P6, PT, R33.reuse, 0xa, !P1 ;  /* 0x0000000a2100780c */ /* 0x040fe20004fc1670 */
[----:B------:R-:W-:Y:S01]  /*74c0*/  FMUL R20, R20, R8 ;  /* 0x0000000814147220 */ /* 0x000fe20000400000 */
[----:B------:R-:W-:Y:S01]  /*74d0*/  F2FP.SATFINITE.E4M3.F32.PACK_AB_MERGE_C R23, RZ, R23, RZ ;  /* 0x00000017ff17723e */ /* 0x000fe200048070ff */
[----:B------:R1:W-:Y:S01]  /*74e0*/  @!P2 STG.E.U8 desc[UR16][R12.64+0x9], R15 ;  /* 0x0000090f0c00a986 */ /* 0x0003e2000c101110 */
[----:B------:R-:W-:-:S02]  /*74f0*/  ISETP.LT.OR P2, PT, R33, 0x12, !P0 ;  /* 0x000000122100780c */ /* 0x000fc40004741670 */
[----:B------:R-:W-:Y:S01]  /*7500*/  F2FP.SATFINITE.E4M3.F32.PACK_AB_MERGE_C R91, RZ, R91, RZ ;  /* 0x0000005bff5b723e */ /* 0x000fe200048070ff */
[----:B------:R-:W-:Y:S01]  /*7510*/  @!P5 STG.E.U8 desc[UR16][R12.64+0x8], R109 ;  /* 0x0000086d0c00d986 */ /* 0x000fe2000c101110 */
[C---:B------:R-:W-:Y:S02]  /*7520*/  ISETP.LT.OR P5, PT, R33.reuse, 0x11, !P0 ;  /* 0x000000112100780c */ /* 0x040fe400047a1670 */
[----:B------:R-:W-:Y:S01]  /*7530*/  F2FP.SATFINITE.E4M3.F32.PACK_AB_MERGE_C R89, RZ, R89, RZ ;  /* 0x00000059ff59723e */ /* 0x000fe200048070ff */
[----:B------:R-:W-:Y:S01]  /*7540*/  @!P4 STG.E.U8 desc[UR16][R10.64+0x8], R111 ;  /* 0x0000086f0a00c986 */ /* 0x000fe2000c101110 */
[----:B0-----:R-:W-:Y:S02]  /*7550*/  F2FP.SATFINITE.E4M3.F32.PACK_AB_MERGE_C R7, RZ, R104, RZ ;  /* 0x00000068ff07723e */ /* 0x001fe400048070ff */
[C---:B------:R-:W-:Y:S02]  /*7560*/  ISETP.LT.OR P4, PT, R33.reuse, 0x11, !P1 ;  /* 0x000000112100780c */ /* 0x040fe40004f81670 */
[----:B-1----:R-:W-:Y:S01]  /*7570*/  F2FP.SATFINITE.E4M3.F32.PACK_AB_MERGE_C R15, RZ, R100, RZ ;  /* 0x00000064ff0f723e */ /* 0x002fe200048070ff */
[----:B------:R0:W-:Y:S01]  /*7580*/  @!P6 STG.E.U8 desc[UR16][R10.64+0x9], R7 ;  /* 0x000009070a00e986 */ /* 0x0001e2000c101110 */
[----:B------:R-:W-:-:S02]  /*7590*/  ISETP.LT.OR P6, PT, R33, 0x12, !P1 ;  /* 0x000000122100780c */ /* 0x000fc40004fc1670 */
[----:B------:R-:W-:Y:S01]  /*75a0*/  F2FP.SATFINITE.E4M3.F32.PACK_AB_MERGE_C R19, RZ, R19, RZ ;  /* 0x00000013ff13723e */ /* 0x000fe200048070ff */
[----:B------:R1:W-:Y:S01]  /*75b0*/  @!P2 STG.E.U8 desc[UR16][R12.64+0x11], R15 ;  /* 0x0000110f0c00a986 */ /* 0x0003e2000c101110 */
[C---:B------:R-:W-:Y:S02]  /*75c0*/  ISETP.LT.OR P2, PT, R33.reuse, 0x1a, !P0 ;  /* 0x0000001a2100780c */ /* 0x040fe40004741670 */
[----:B------:R-:W-:Y:S01]  /*75d0*/  F2FP.SATFINITE.E4M3.F32.PACK_AB_MERGE_C R21, RZ, R21, RZ ;  /* 0x00000015ff15723e */ /* 0x000fe200048070ff */
[----:B------:R-:W-:Y:S01]  /*75e0*/  @!P5 STG.E.U8 desc[UR16][R12.64+0x10], R107 ;  /* 0x0000106b0c00d986 */ /* 0x000fe2000c101110 */
[----:B------:R-:W-:Y:S02]  /*75f0*/  ISETP.LT.OR P5, PT, R33, 0x19, !P0 ;  /* 0x000000192100780c */ /* 0x000fe400047a1670 */
[----:B------:R-:W-:Y:S01]  /*7600*/  F2FP.SATFINITE.E4M3.F32.PACK_AB_MERGE_C R17, RZ, R20, RZ ;  /* 0x00000014ff11723e */ /* 0x000fe200048070ff */
[----:B------:R-:W-:Y:S01]  /*7610*/  @!P4 STG.E.U8 desc[UR16][R10.64+0x10], R105 ;  /* 0x000010690a00c986 */ /* 0x000fe2000c101110 */
[----:B0-----:R-:W-:-:S02]  /*7620*/  F2FP.SATFINITE.E4M3.F32.PACK_AB_MERGE_C R7, RZ, R102, RZ ;  /* 0x00000066ff07723e */ /* 0x001fc400048070ff */
[C---:B------:R-:W-:Y:S02]  /*7630*/  ISETP.LT.OR P4, PT, R33.reuse, 0x19, !P1 ;  /* 0x000000192100780c */ /* 0x040fe40004f81670 */
[----:B-1----:R-:W-:Y:S01]  /*7640*/  F2FP.SATFINITE.E4M3.F32.PACK_AB_MERGE_C R15, RZ, R98, RZ ;  /* 0x00000062ff0f723e */ /* 0x002fe200048070ff */
[----:B------:R0:W-:Y:S01]  /*7650*/  @!P6 STG.E.U8 desc[UR16][R10.64+0x11], R7 ;  /* 0x000011070a00e986 */ /* 0x0001e2000c101110 */
[----:B------:R-:W-:-:S03]  /*7660*/  ISETP.LT.OR P6, PT, R33, 0x1a, !P1 ;  /* 0x0000001a2100780c */ /* 0x000fc60004fc1670 */
[----:B------:R1:W-:Y:S01]  /*7670*/  @!P2 STG.E.U8 desc[UR16][R12.64+0x19], R15 ;  /* 0x0000190f0c00a986 */ /* 0x0003e2000c101110 */
[----:B------:R-:W-:-:S03]  /*7680*/  ISETP.LT.OR P2, PT, R33, 0x22, !P0 ;  /* 0x000000222100780c */ /* 0x000fc60004741670 */
[----:B------:R-:W-:Y:S01]  /*7690*/  @!P5 STG.E.U8 desc[UR16][R12.64+0x18], R103 ;  /* 0x000018670c00d986 */ /* 0x000fe2000c101110 */
[C---:B------:R-:W-:Y:S02]  /*76a0*/  ISETP.LT.OR P5, PT, R33.reuse, 0x21, !P0 ;  /* 0x000000212100780c */ /* 0x040fe400047a1670 */
[----:B0-----:R-:W-:Y:S01]  /*76b0*/  F2FP.SATFINITE.E4M3.F32.PACK_AB_MERGE_C R7, RZ, R96, RZ ;  /* 0x00000060ff07723e */ /* 0x001fe200048070ff */
[----:B------:R-:W-:Y:S01]  /*76c0*/  @!P4 STG.E.U8 desc[UR16][R10.64+0x18], R101 ;  /* 0x000018650a00c986 */ /* 0x000fe2000c101110 */
        /* <DEDUP_REMOVED lines=25> */
[C---:B------:R-:W-:Y:S02]  /*7860*/  ISETP.LT.OR P2, PT, R33.reuse, 0x39, !P0 ;  /* 0x000000392100780c */ /* 0x040fe40004741670 */
[C---:B------:R-:W-:Y:S01]  /*7870*/  ISETP.LT.OR P0, PT, R33.reuse, 0x3a, !P0 ;  /* 0x0000003a2100780c */ /* 0x040fe20004701670 */
[----:B------:R1:W-:Y:S01]  /*7880*/  @!P5 STG.E.U8 desc[UR16][R12.64+0x30], R91 ;  /* 0x0000305b0c00d986 */ /* 0x0003e2000c101110 */
[C---:B------:R-:W-:Y:S02]  /*7890*/  ISETP.LT.OR P5, PT, R33.reuse, 0x39, !P1 ;  /* 0x000000392100780c */ /* 0x040fe40004fa1670 */
[----:B------:R-:W-:Y:S01]  /*78a0*/  ISETP.LT.OR P1, PT, R33, 0x3a, !P1 ;  /* 0x0000003a2100780c */ /* 0x000fe20004f21670 */
[----:B------:R1:W-:Y:S01]  /*78b0*/  @!P4 STG.E.U8 desc[UR16][R10.64+0x30], R89 ;  /* 0x000030590a00c986 */ /* 0x0003e2000c101110 */
[----:B0-----:R-:W-:-:S05]  /*78c0*/  F2FP.SATFINITE.E4M3.F32.PACK_AB_MERGE_C R7, RZ, R22, RZ ;  /* 0x00000016ff07723e */ /* 0x001fca00048070ff */
[----:B------:R1:W-:Y:S04]  /*78d0*/  @!P6 STG.E.U8 desc[UR16][R10.64+0x31], R7 ;  /* 0x000031070a00e986 */ /* 0x0003e8000c101110 */
[----:B------:R1:W-:Y:S04]  /*78e0*/  @!P2 STG.E.U8 desc[UR16][R12.64+0x38], R19 ;  /* 0x000038130c00a986 */ /* 0x0003e8000c101110 */
[----:B------:R1:W-:Y:S04]  /*78f0*/  @!P0 STG.E.U8 desc[UR16][R12.64+0x39], R15 ;  /* 0x0000390f0c008986 */ /* 0x0003e8000c101110 */
[----:B------:R1:W-:Y:S04]  /*7900*/  @!P5 STG.E.U8 desc[UR16][R10.64+0x38], R21 ;  /* 0x000038150a00d986 */ /* 0x0003e8000c101110 */
[----:B------:R1:W-:Y:S02]  /*7910*/  @!P1 STG.E.U8 desc[UR16][R10.64+0x39], R17 ;  /* 0x000039110a009986 */ /* 0x0003e4000c101110 */
.L_x_167:
[----:B------:R-:W-:Y:S05]  /*7920*/  BSYNC B0 ;  /* 0x0000000000007941 */ /* 0x000fea0003800000 */
.L_x_37:
[----:B------:R-:W-:Y:S01]  /*7930*/  ULDC UR6, c[0x0][0xc] ;  /* 0x0000030000067ab9 */ /* 0x000fe20000000800 */
[----:B------:R-:W-:Y:S01]  /*7940*/  ULDC UR7, c[0x0][0x10] ;  /* 0x0000040000077ab9 */ /* 0x000fe20000000800 */
[----:B01---5:R-:W0:Y:S01]  /*7950*/  LDC R7, c[0x0][0x14] ;  /* 0x00000500ff077b82 */ /* 0x023e220000000800 */
[----:B------:R-:W-:Y:S01]  /*7960*/  UIMAD.WIDE.U32 UR6, UR6, UR7, URZ ;  /* 0x00000007060672a5 */ /* 0x000fe2000f8e003f */
[----:B------:R-:W-:Y:S01]  /*7970*/  PRMT R10, RZ, 0x7610, R10 ;  /* 0x00007610ff0a7816 */ /* 0x000fe2000000000a */
[----:B------:R-:W-:-:S04]  /*7980*/  IMAD.MOV.U32 R11, RZ, RZ, -0x1 ;  /* 0xffffffffff0b7424 */ /* 0x000fc800078e00ff */
[----:B0-----:R-:W-:-:S04]  /*7990*/  IMAD.WIDE.U32 R2, R7, UR6, R2 ;  /* 0x0000000607027c25 */ /* 0x001fc8000f8e0002 */
[----:B------:R-:W-:Y:S01]  /*79a0*/  IMAD R7, R7, UR7, RZ ;  /* 0x0000000707077c24 */ /* 0x000fe2000f8e02ff */
[----:B------:R-:W-:Y:S02]  /*79b0*/  ULDC.64 UR6, c[0x0][0x650] ;  /* 0x0001940000067ab9 */ /* 0x000fe40000000a00 */
[----:B------:R-:W-:Y:S01]  /*79c0*/  ISETP.GE.U32.AND P0, PT, R2, UR6, PT ;  /* 0x0000000602007c0c */ /* 0x000fe2000bf06070 */
[----:B------:R-:W-:Y:S02]  /*79d0*/  IMAD.IADD R3, R3, 0x1, R7 ;  /* 0x0000000103037824 */ /* 0x000fe400078e0207 */
[----:B------:R-:W-:-:S03]  /*79e0*/  IMAD.MOV.U32 R7, RZ, RZ, -0x1 ;  /* 0xffffffffff077424 */ /* 0x000fc600078e00ff */
[----:B------:R-:W-:-:S13]  /*79f0*/  ISETP.GE.U32.AND.EX P0, PT, R3, UR7, PT, P0 ;  /* 0x0000000703007c0c */ /* 0x000fda000bf06100 */
[----:B------:R-:W-:Y:S05]  /*7a00*/  @P0 BRA `(.L_x_168) ;  /* 0x0000000400600947 */ /* 0x000fea0003800000 */
[----:B------:R-:W0:Y:S01]  /*7a10*/  S2R R22, SR_CTAID.X ;  /* 0x0000000000167919 */ /* 0x000e220000002500 */
[----:B------:R-:W1:Y:S01]  /*7a20*/  LDC.64 R16, c[0x0][0x628] ;  /* 0x00018a00ff107b82 */ /* 0x000e620000000a00 */
[----:B------:R-:W-:Y:S01]  /*7a30*/  ULDC UR6, c[0x0][0x150] ;  /* 0x0000540000067ab9 */ /* 0x000fe20000000800 */
[----:B--234-:R-:W-:Y:S01]  /*7a40*/  IMAD.MOV.U32 R14, RZ, RZ, R2 ;  /* 0x000000ffff0e7224 */ /* 0x01cfe200078e0002 */
[----:B------:R-:W2:Y:S01]  /*7a50*/  S2R R24, SR_CTAID.Y ;  /* 0x0000000000187919 */ /* 0x000ea20000002600 */
[----:B------:R-:W-:-:S04]  /*7a60*/  IMAD.MOV.U32 R15, RZ, RZ, R3 ;  /* 0x000000ffff0f7224 */ /* 0x000fc800078e0003 */
[----:B------:R-:W3:Y:S08]  /*7a70*/  LDC R25, c[0x0][0x144] ;  /* 0x00005100ff197b82 */ /* 0x000ef00000000800 */
[----:B------:R-:W4:Y:S08]  /*7a80*/  LDC R18, c[0x0][0x630] ;  /* 0x00018c00ff127b82 */ /* 0x000f300000000800 */
[----:B------:R-:W2:Y:S01]  /*7a90*/  LDC.64 R20, c[0x0][0x620] ;  /* 0x00018800ff147b82 */ /* 0x000ea20000000a00 */
[----:B-1----:R-:W-:-:S04]  /*7aa0*/  ISETP.NE.U32.AND P0, PT, R16, RZ, PT ;  /* 0x000000ff1000720c */ /* 0x002fc80003f05070 */
[----:B------:R-:W-:Y:S02]  /*7ab0*/  ISETP.NE.AND.EX P0, PT, R17, RZ, PT, P0 ;  /* 0x000000ff1100720c */ /* 0x000fe40003f05300 */
[----:B0-----:R-:W-:-:S05]  /*7ac0*/  I2FP.F32.U32 R7, R22 ;  /* 0x0000001600077245 */ /* 0x001fca0000201000 */
[----:B------:R-:W-:-:S04]  /*7ad0*/  FMUL R7, R7, UR6 ;  /* 0x0000000607077c20 */ /* 0x000fc80008400000 */
[----:B------:R0:W1:Y:S02]  /*7ae0*/  F2I.U32.TRUNC.NTZ R23, R7 ;  /* 0x0000000700177305 */ /* 0x000064000020f000 */
[----:B---34-:R-:W-:Y:S05]  /*7af0*/  @!P0 BRA `(.L_x_169) ;  /* 0x0000000000288947 */ /* 0x018fea0003800000 */
[----:B0-----:R-:W0:Y:S02]  /*7b00*/  LDC R7, c[0x0][0x634] ;  /* 0x00018d00ff077b82 */ /* 0x001e240000000800 */
        /* <DEDUP_REMOVED lines=9> */
.L_x_169:
[-CC-:B------:R-:W-:Y:S01]  /*7ba0*/  SHF.R.U64 R19, R14, R18.reuse, R15.reuse ;  /* 0x000000120e137219 */ /* 0x180fe2000000120f */
[----:B------:R-:W3:Y:S01]  /*7bb0*/  LDC.64 R30, c[0x0][0x640] ;  /* 0x00019000ff1e7b82 */ /* 0x000ee20000000a00 */
[----:B0-----:R-:W-:Y:S01]  /*7bc0*/  SHF.R.U32.HI R7, RZ, R18, R15 ;  /* 0x00000012ff077219 */ /* 0x001fe2000001160f */
[----:B-1----:R-:W-:Y:S01]  /*7bd0*/  IMAD.MOV R23, RZ, RZ, -R23 ;  /* 0x000000ffff177224 */ /* 0x002fe200078e0a17 */
[----:B------:R-:W-:Y:S01]  /*7be0*/  IADD3 R13, P0, RZ, -R19, RZ ;  /* 0x80000013ff0d7210 */ /* 0x000fe20007f1e0ff */
[----:B------:R-:W-:Y:S02]  /*7bf0*/  ULDC UR6, c[0x0][0x154] ;  /* 0x0000550000067ab9 */ /* 0x000fe40000000800 */
[----:B------:R-:W-:Y:S02]  /*7c00*/  IMAD R25, R25, R23, R22 ;  /* 0x0000001719197224 */ /* 0x000fe400078e0216 */
[----:B------:R-:W0:Y:S01]  /*7c10*/  LDC R14, c[0x0][0x618] ;  /* 0x00018600ff0e7b82 */ /* 0x000e220000000800 */
[----:B------:R-:W-:-:S02]  /*7c20*/  IMAD.X R7, RZ, RZ, ~R7, P0 ;  /* 0x000000ffff077224 */ /* 0x000fc400000e0e07 */
[----:B--2---:R-:W-:-:S04]  /*7c30*/  IMAD.WIDE.U32 R10, R13, R20, R2 ;  /* 0x000000140d0a7225 */ /* 0x004fc800078e0002 */
[----:B------:R-:W-:Y:S01]  /*7c40*/  IMAD R12, R7, R20, RZ ;  /* 0x00000014070c7224 */ /* 0x000fe200078e02ff */
[----:B------:R-:W1:Y:S03]  /*7c50*/  LDC R26, c[0x0][0x608] ;  /* 0x00018200ff1a7b82 */ /* 0x000e660000000800 */
[----:B------:R-:W-:Y:S02]  /*7c60*/  IMAD R7, R13, R21, R12 ;  /* 0x000000150d077224 */ /* 0x000fe400078e020c */
[----:B------:R-:W-:Y:S02]  /*7c70*/  IMAD.MOV.U32 R13, RZ, RZ, 0x1 ;  /* 0x00000001ff0d7424 */ /* 0x000fe400078e00ff */
[----:B------:R-:W-:Y:S01]  /*7c80*/  IMAD.IADD R7, R11, 0x1, R7 ;  /* 0x000000010b077824 */ /* 0x000fe200078e0207 */
[----:B------:R-:W2:Y:S01]  /*7c90*/  LDC R28, c[0x0][0x658] ;  /* 0x00019600ff1c7b82 */ /* 0x000ea20000000800 */
[----:B------:R-:W-:-:S02]  /*7ca0*/  I2FP.F32.U32 R11, R24 ;  /* 0x00000018000b7245 */ /* 0x000fc40000201000 */
[----:B---3--:R-:W-:-:S03]  /*7cb0*/  ISETP.NE.U32.AND P0, PT, R30, RZ, PT ;  /* 0x000000ff1e00720c */ /* 0x008fc60003f05070 */
[----:B------:R-:W-:Y:S01]  /*7cc0*/  FMUL R12, R11, UR6 ;  /* 0x000000060b0c7c20 */ /* 0x000fe20008400000 */
[----:B------:R-:W-:Y:S01]  /*7cd0*/  ISETP.NE.AND.EX P0, PT, R31, RZ, PT, P0 ;  /* 0x000000ff1f00720c */ /* 0x000fe20003f05300 */
[----:B------:R-:W3:Y:S01]  /*7ce0*/  LDC R23, c[0x0][0x148] ;  /* 0x00005200ff177b82 */ /* 0x000ee20000000800 */
[-CC-:B0-----:R-:W-:Y:S01]  /*7cf0*/  SHF.R.U64 R18, R10, R14.reuse, R7.reuse ;  /* 0x0000000e0a127219 */ /* 0x181fe20000001207 */
[----:B------:R0:W4:Y:S01]  /*7d00*/  F2I.U32.TRUNC.NTZ R20, R12 ;  /* 0x0000000c00147305 */ /* 0x000122000020f000 */
[----:B------:R-:W-:Y:S01]  /*7d10*/  SHF.R.U32.HI R7, RZ, R14, R7 ;  /* 0x0000000eff077219 */ /* 0x000fe20000011607 */
[----:B------:R-:W-:-:S04]  /*7d20*/  IMAD.MOV.U32 R11, RZ, RZ, -0x1 ;  /* 0xffffffffff0b7424 */ /* 0x000fc800078e00ff */
[----:B------:R-:W0:Y:S01]  /*7d30*/  LDC R22, c[0x0][0x600] ;  /* 0x00018000ff167b82 */ /* 0x000e220000000800 */
[-CC-:B-1----:R-:W-:Y:S02]  /*7d40*/  SHF.R.U64 R16, R18, R26.reuse, R7.reuse ;  /* 0x0000001a12107219 */ /* 0x182fe40000001207 */
[----:B------:R-:W-:-:S05]  /*7d50*/  SHF.R.U32.HI R7, RZ, R26, R7 ;  /* 0x0000001aff077219 */ /* 0x000fca0000011607 */
[----:B------:R-:W1:Y:S01]  /*7d60*/  LDC R29, c[0x0][0x648] ;  /* 0x00019200ff1d7b82 */ /* 0x000e620000000800 */
[-C--:B--2---:R-:W-:Y:S02]  /*7d70*/  SHF.L.U32 R10, R11, R28.reuse, RZ ;  /* 0x0000001c0b0a7219 */ /* 0x084fe400000006ff */
[-CC-:B------:R-:W-:Y:S02]  /*7d80*/  SHF.R.U64 R21, R16, R28.reuse, R7.reuse ;  /* 0x0000001c10157219 */ /* 0x180fe40000001207 */
[----:B------:R-:W-:Y:S02]  /*7d90*/  SHF.R.U32.HI R11, RZ, R28, R7 ;  /* 0x0000001cff0b7219 */ /* 0x000fe40000011607 */
[----:B------:R-:W-:Y:S01]  /*7da0*/  LOP3.LUT R27, RZ, R10, RZ, 0x33, !PT ;  /* 0x0000000aff1b7212 */ /* 0x000fe200078e33ff */
[----:B------:R-:W2:Y:S01]  /*7db0*/  LDC R33, c[0x0][0x638] ;  /* 0x00018e00ff217b82 */ /* 0x000ea20000000800 */
[----:B------:R-:W-:Y:S01]  /*7dc0*/  SHF.L.U32 R28, R13, R28, RZ ;  /* 0x0000001c0d1c7219 */ /* 0x000fe200000006ff */
[----:B------:R-:W-:-:S06]  /*7dd0*/  IMAD.MOV.U32 R10, RZ, RZ, R21 ;  /* 0x000000ffff0a7224 */ /* 0x000fcc00078e0015 */
[----:B------:R-:W0:Y:S01]  /*7de0*/  LDC R34, c[0x0][0x610] ;  /* 0x00018400ff227b82 */ /* 0x000e220000000800 */
[----:B----4-:R-:W-:Y:S05]  /*7df0*/  @!P0 BRA `(.L_x_170) ;  /* 0x0000000000288947 */ /* 0x010fea0003800000 */
[----:B------:R-:W4:Y:S02]  /*7e00*/  LDC R10, c[0x0][0x64c] ;  /* 0x00019300ff0a7b82 */ /* 0x000f240000000800 */
[----:B----4-:R-:W-:-:S05]  /*7e10*/  IADD3 R7, P0, R21, R10, RZ ;  /* 0x0000000a15077210 */ /* 0x010fca0007f1e0ff */
[----:B------:R-:W-:-:S04]  /*7e20*/  IMAD.X R17, RZ, RZ, R11, P0 ;  /* 0x000000ffff117224 */ /* 0x000fc800000e060b */
[----:B------:R-:W-:-:S04]  /*7e30*/  IMAD.WIDE.U32 R10, R17, R30, RZ ;  /* 0x0000001e110a7225 */ /* 0x000fc800078e00ff */
[----:B0-----:R-:W-:-:S04]  /*7e40*/  IMAD.WIDE.U32 R12, P0, R7, R31, R10 ;  /* 0x0000001f070c7225 */ /* 0x001fc8000780000a */
[----:B------:R-:W-:-:S04]  /*7e50*/  IMAD.WIDE.U32 R10, R7, R30, RZ ;  /* 0x0000001e070a7225 */ /* 0x000fc800078e00ff */
[----:B------:R-:W-:Y:S01]  /*7e60*/  IMAD.X R15, RZ, RZ, RZ, P0 ;  /* 0x000000ffff0f7224 */ /* 0x000fe200000e06ff */
[----:B------:R-:W-:Y:S01]  /*7e70*/  IADD3 RZ, P0, R11, R12, RZ ;  /* 0x0000000c0bff7210 */ /* 0x000fe20007f1e0ff */
[----:B------:R-:W-:-:S04]  /*7e80*/  IMAD.MOV.U32 R14, RZ, RZ, R13 ;  /* 0x000000ffff0e7224 */ /* 0x000fc800078e000d */
[----:B------:R-:W-:-:S08]  /*7e90*/  IMAD.WIDE.U32.X R10, R17, R31, R14, P0 ;  /* 0x0000001f110a7225 */ /* 0x000fd000000e040e */
.L_x_170:
[----:B-1----:R-:W-:Y:S01]  /*7ea0*/  SHF.R.U64 R7, R10, R29, R11 ;  /* 0x0000001d0a077219 */ /* 0x002fe2000000120b */
[----:B0-----:R-:W-:Y:S01]  /*7eb0*/  VIADD R11, R22, 0xffffffff ;  /* 0xffffffff160b7836 */ /* 0x001fe20000000000 */
[----:B------:R-:W-:Y:S01]  /*7ec0*/  LOP3.LUT R32, R16, R27, RZ, 0xc0, !PT ;  /* 0x0000001b10207212 */ /* 0x000fe200078ec0ff */
[----:B------:R-:W-:Y:S02]  /*7ed0*/  IMAD.MOV R20, RZ, RZ, -R20 ;  /* 0x000000ffff147224 */ /* 0x000fe400078e0a14 */
[----:B------:R-:W-:Y:S01]  /*7ee0*/  IMAD.MOV R10, RZ, RZ, -R7 ;  /* 0x000000ffff0a7224 */ /* 0x000fe200078e0a07 */
[----:B------:R-:W-:Y:S01]  /*7ef0*/  LOP3.LUT R18, R18, R11, RZ, 0xc0, !PT ;  /* 0x0000000b12127212 */ /* 0x000fe200078ec0ff */
[----:B------:R-:W-:Y:S02]  /*7f00*/  IMAD R32, R28, R7, R32 ;  /* 0x000000071c207224 */ /* 0x000fe400078e0220 */
[----:B---3--:R-:W-:Y:S02]  /*7f10*/  @P3 IMAD R25, R23, R20, R24 ;  /* 0x0000001417193224 */ /* 0x008fe400078e0218 */
[----:B--2---:R-:W-:-:S02]  /*7f20*/  IMAD R7, R10, R33, R21 ;  /* 0x000000210a077224 */ /* 0x004fc400078e0215 */
[----:B------:R-:W-:Y:S02]  /*7f30*/  IMAD R32, R32, R34, R25 ;  /* 0x0000002220207224 */ /* 0x000fe400078e0219 */
[----:B------:R-:W-:Y:S02]  /*7f40*/  IMAD R7, R7, R22, R18 ;  /* 0x0000001607077224 */ /* 0x000fe400078e0212 */
[----:B------:R-:W-:-:S03]  /*7f50*/  IMAD.MOV.U32 R10, RZ, RZ, 0x1 ;  /* 0x00000001ff0a7424 */ /* 0x000fc600078e00ff */
[----:B------:R-:W-:Y:S02]  /*7f60*/  SEL R11, R7, R32, !P3 ;  /* 0x00000020070b7207 */ /* 0x000fe40005800000 */
[----:B------:R-:W-:Y:S01]  /*7f70*/  SEL R32, R32, R7, !P3 ;  /* 0x0000000720207207 */ /* 0x000fe20005800000 */
[----:B------:R-:W-:-:S07]  /*7f80*/  IMAD.MOV.U32 R7, RZ, RZ, R19 ;  /* 0x000000ffff077224 */ /* 0x000fce00078e0013 */
.L_x_168:
[----:B------:R-:W-:Y:S01]  /*7f90*/  LOP3.LUT P0, RZ, R10, 0xff, RZ, 0xc0, !PT ;  /* 0x000000ff0aff7812 */ /* 0x000fe2000780c0ff */
[----:B------:R-:W-:-:S12]  /*7fa0*/  IMAD.MOV.U32 R10, RZ, RZ, R32 ;  /* 0x000000ffff0a7224 */ /* 0x000fd800078e0020 */
[----:B------:R-:W-:Y:S05]  /*7fb0*/  @P0 BRA `(.L_x_171) ;  /* 0xffffff90008c0947 */ /* 0x000fea000383ffff */
[----:B------:R-:W-:Y:S05]  /*7fc0*/  EXIT ;  /* 0x000000000000794d */ /* 0x000fea0003800000 */
.L_x_7:
[----:B0-----:R-:W-:Y:S01]  /*7fd0*/  ULDC.64 UR4, c[0x0][0x650] ;  /* 0x0001940000047ab9 */ /* 0x001fe20000000a00 */
        /* <DEDUP_REMOVED lines=25> */
.L_x_173:
[----:B------:R-:W0:Y:S01]  /*8170*/  LDC.64 R28, c[0x0][0x640] ;  /* 0x00019000ff1c7b82 */ /* 0x000e220000000a00 */
[-CC-:B------:R-:W-:Y:S01]  /*8180*/  SHF.R.U64 R21, R16, R6.reuse, R17.reuse ;  /* 0x0000000610157219 */ /* 0x180fe20000001211 */
[----:B------:R-:W-:Y:S01]  /*8190*/  IMAD.MOV.U32 R31, RZ, RZ, 0x1 ;  /* 0x00000001ff1f7424 */ /* 0x000fe200078e00ff */
[----:B------:R-:W-:Y:S02]  /*81a0*/  SHF.R.U32.HI R5, RZ, R6, R17 ;  /* 0x00000006ff057219 */ /* 0x000fe40000011611 */
        /* <DEDUP_REMOVED lines=9> */
[----:B0-----:R-:W-:Y:S01]  /*8240*/  ISETP.NE.U32.AND P0, PT, R28, RZ, PT ;  /* 0x000000ff1c00720c */ /* 0x001fe20003f05070 */
[----:B------:R-:W-:-:S03]  /*8250*/  IMAD.MOV.U32 R11, RZ, RZ, -0x1 ;  /* 0xffffffffff0b7424 */ /* 0x000fc600078e00ff */
[----:B------:R-:W-:Y:S02]  /*8260*/  ISETP.NE.AND.EX P0, PT, R29, RZ, PT, P0 ;  /* 0x000000ff1d00720c */ /* 0x000fe40003f05300 */
[----:B------:R-:W0:Y:S01]  /*8270*/  LDC R24, c[0x0][0x600] ;  /* 0x00018000ff187b82 */ /* 0x000e220000000800 */
[-CC-:B-1----:R-:W-:Y:S02]  /*8280*/  SHF.R.U64 R18, R10, R14.reuse, R5.reuse ;  /* 0x0000000e0a127219 */ /* 0x182fe40000001205 */
[----:B------:R-:W-:-:S05]  /*8290*/  SHF.R.U32.HI R5, RZ, R14, R5 ;  /* 0x0000000eff057219 */ /* 0x000fca0000011605 */
        /* <DEDUP_REMOVED lines=21> */
.L_x_174:
[----:B-1----:R-:W-:Y:S01]  /*83f0*/  SHF.R.U64 R6, R10, R25, R11 ;  /* 0x000000190a067219 */ /* 0x002fe2000000120b */
[----:B0-----:R-:W-:Y:S01]  /*8400*/  VIADD R11, R24, 0xffffffff ;  /* 0xffffffff180b7836 */ /* 0x001fe20000000000 */
[----:B------:R-:W-:Y:S01]  /*8410*/  SHF.L.U32 R9, R31, R26, RZ ;  /* 0x0000001a1f097219 */ /* 0x000fe200000006ff */
[----:B------:R-:W-:Y:S01]  /*8420*/  @P3 IMAD R12, R13, R20, R8 ;  /* 0x000000140d0c3224 */ /* 0x000fe200078e0208 */
[----:B------:R-:W-:Y:S01]  /*8430*/  LOP3.LUT R5, R22, R33, RZ, 0xc0, !PT ;  /* 0x0000002116057212 */ /* 0x000fe200078ec0ff */
[----:B------:R-:W-:Y:S01]  /*8440*/  IMAD.MOV R10, RZ, RZ, -R6 ;  /* 0x000000ffff0a7224 */ /* 0x000fe200078e0a06 */
[----:B------:R-:W-:Y:S01]  /*8450*/  LOP3.LUT R18, R18, R11, RZ, 0xc0, !PT ;  /* 0x0000000b12127212 */ /* 0x000fe200078ec0ff */
[----:B------:R-:W-:Y:S02]  /*8460*/  IMAD.MOV.U32 R16, RZ, RZ, R21 ;  /* 0x000000ffff107224 */ /* 0x000fe400078e0015 */
[----:B------:R-:W-:Y:S02]  /*8470*/  IMAD R9, R9, R6, R5 ;  /* 0x0000000609097224 */ /* 0x000fe400078e0205 */
[----:B--2---:R-:W-:-:S02]  /*8480*/  IMAD R5, R10, R27, R23 ;  /* 0x0000001b0a057224 */ /* 0x004fc400078e0217 */
[----:B---3--:R-:W-:Y:S02]  /*8490*/  IMAD R12, R9, R30, R12 ;  /* 0x0000001e090c7224 */ /* 0x008fe400078e020c */
[----:B------:R-:W-:Y:S02]  /*84a0*/  IMAD.MOV.U32 R6, RZ, RZ, 0x1 ;  /* 0x00000001ff067424 */ /* 0x000fe400078e00ff */
[----:B------:R-:W-:-:S03]  /*84b0*/  IMAD R9, R5, R24, R18 ;  /* 0x0000001805097224 */ /* 0x000fc600078e0212 */
[----:B------:R-:W-:Y:S02]  /*84c0*/  PRMT R5, R6, 0x7610, R5 ;  /* 0x0000761006057816 */ /* 0x000fe40000000005 */
[----:B------:R-:W-:Y:S02]  /*84d0*/  SEL R6, R9, R12, !P3 ;  /* 0x0000000c09067207 */ /* 0x000fe40005800000 */
[----:B------:R-:W-:-:S07]  /*84e0*/  SEL R18, R12, R9, !P3 ;  /* 0x000000090c127207 */ /* 0x000fce0005800000 */
.L_x_172:
[----:B------:R-:W-:-:S08]  /*84f0*/  NOP ;  /* 0x0000000000007918 */ /* 0x000fd00000000000 */
[----:B------:R-:W0:-:S00]  /*8500*/  USETMAXREG.DEALLOC.CTAPOOL 0x28 ;  /* 0x00000028000079c8 */ /* 0x000e0000080e0500 */
[----:B0-----:R-:W-:-:S13]  /*8510*/  ISETP.NE.AND P0, PT, R7, RZ, PT ;  /* 0x000000ff0700720c */ /* 0x001fda0003f05270 */
[----:B------:R-:W-:Y:S05]  /*8520*/  @P0 EXIT ;  /* 0x000000000000094d */ /* 0x000fea0003800000 */
[----:B------:R-:W-:Y:S01]  /*8530*/  LOP3.LUT P0, RZ, R5, 0xff, RZ, 0xc0, !PT ;  /* 0x000000ff05ff7812 */ /* 0x000fe2000780c0ff */
[----:B------:R-:W-:Y:S02]  /*8540*/  IMAD.MOV.U32 R5, RZ, RZ, 0x1 ;  /* 0x00000001ff057424 */ /* 0x000fe400078e00ff */
[----:B------:R-:W-:-:S10]  /*8550*/  IMAD.MOV.U32 R17, RZ, RZ, RZ ;  /* 0x000000ffff117224 */ /* 0x000fd400078e00ff */
[----:B------:R-:W-:Y:S05]  /*8560*/  @!P0 BRA `(.L_x_175) ;  /* 0x0000000c003c8947 */ /* 0x000fea0003800000 */
[----:B------:R-:W0:Y:S01]  /*8570*/  LDC R5, c[0x0][0x28c] ;  /* 0x0000a300ff057b82 */ /* 0x000e220000000800 */
[----:B------:R-:W1:Y:S01]  /*8580*/  S2R R12, SR_CgaCtaId ;  /* 0x00000000000c7919 */ /* 0x000e620000008800 */
[----:B------:R-:W-:Y:S01]  /*8590*/  ULDC UR5, c[0x0][0x658] ;  /* 0x0001960000057ab9 */ /* 0x000fe20000000800 */
[----:B------:R-:W-:Y:S01]  /*85a0*/  UMOV UR7, 0xffffffff ;  /* 0xffffffff00077882 */ /* 0x000fe20000000000 */
[----:B------:R-:W-:Y:S01]  /*85b0*/  ULDC UR6, c[0x0][0xc] ;  /* 0x0000030000067ab9 */ /* 0x000fe20000000800 */
[----:B------:R-:W-:Y:S01]  /*85c0*/  USHF.L.U32 UR8, UR7, UR5, URZ ;  /* 0x0000000507087299 */ /* 0x000fe2000800063f */
[----:B------:R-:W-:Y:S01]  /*85d0*/  BSSY B0, `(.L_x_175) ;  /* 0x00000c8000007945 */ /* 0x000fe20003800000 */
[----:B------:R-:W-:Y:S01]  /*85e0*/  UMOV UR9, 0x1 ;  /* 0x0000000100097882 */ /* 0x000fe20000000000 */
[----:B------:R-:W-:Y:S01]  /*85f0*/  ULDC UR7, c[0x0][0x10] ;  /* 0x0000040000077ab9 */ /* 0x000fe20000000800 */
[----:B------:R-:W-:Y:S01]  /*8600*/  USHF.L.U32 UR18, UR9, UR5, URZ ;  /* 0x0000000509127299 */ /* 0x000fe2000800063f */
[----:B------:R-:W-:Y:S01]  /*8610*/  IMAD.MOV.U32 R14, RZ, RZ, 0x1 ;  /* 0x00000001ff0e7424 */ /* 0x000fe200078e00ff */
[----:B------:R-:W-:Y:S01]  /*8620*/  UIMAD.WIDE.U32 UR6, UR6, UR7, URZ ;  /* 0x00000007060672a5 */ /* 0x000fe2000f8e003f */
[----:B------:R-:W-:Y:S01]  /*8630*/  LOP3.LUT R15, R4, 0x2, RZ, 0xfc, !PT ;  /* 0x00000002040f7812 */ /* 0x000fe200078efcff */
[----:B------:R-:W-:Y:S01]  /*8640*/  ULDC UR5, c[0x0][0x14] ;  /* 0x0000050000057ab9 */ /* 0x000fe20000000800 */
[----:B------:R-:W-:Y:S01]  /*8650*/  IMAD.MOV.U32 R17, RZ, RZ, RZ ;  /* 0x000000ffff117224 */ /* 0x000fe200078e00ff */
[----:B------:R-:W-:-:S02]  /*8660*/  UIMAD.WIDE.U32 UR20, UR6, UR5, URZ ;  /* 0x00000005061472a5 */ /* 0x000fc4000f8e003f */
[----:B------:R-:W-:Y:S01]  /*8670*/  UIMAD UR13, UR7, UR5, URZ ;  /* 0x00000005070d72a4 */ /* 0x000fe2000f8e023f */
[----:B------:R-:W-:Y:S01]  /*8680*/  ULDC UR4, c[0x0][0x600] ;  /* 0x0001800000047ab9 */ /* 0x000fe20000000800 */
[----:B------:R-:W-:Y:S02]  /*8690*/  ULOP3.LUT UR17, URZ, UR8, URZ, 0x33, !UPT ;  /* 0x000000083f117292 */ /* 0x000fe4000f8e333f */
[----:B------:R-:W-:Y:S01]  /*86a0*/  UIADD3 UR4, UR4, -0x1, URZ ;  /* 0xffffffff04047890 */ /* 0x000fe2000fffe03f */
[----:B0-----:R-:W-:Y:S01]  /*86b0*/  VIADD R5, R5, 0x1f ;  /* 0x0000001f05057836 */ /* 0x001fe20000000000 */
[----:B------:R-:W-:Y:S01]  /*86c0*/  UIADD3 UR13, UR21, UR13, URZ ;  /* 0x0000000d150d7290 */ /* 0x000fe2000fffe03f */
[----:B------:R-:W-:-:S03]  /*86d0*/  ULDC.64 UR22, c[0x0][0x198] ;  /* 0x0000660000167ab9 */ /* 0x000fc60000000a00 */
[----:B------:R-:W-:-:S04]  /*86e0*/  SHF.R.S32.HI R8, RZ, 0x1f, R5 ;  /* 0x0000001fff087819 */ /* 0x000fc80000011405 */
[----:B------:R-:W-:Y:S01]  /*86f0*/  LEA.HI R8, R8, R5, RZ, 0x5 ;  /* 0x0000000508087211 */ /* 0x000fe200078f28ff */
[C---:B-1----:R-:W-:Y:S02]  /*8700*/  IMAD.SHL.U32 R11, R12.reuse, 0x20, RZ ;  /* 0x000000200c0b7824 */ /* 0x042fe400078e00ff */
[----:B------:R-:W-:Y:S01]  /*8710*/  IMAD.SHL.U32 R12, R12, 0x400, RZ ;  /* 0x000004000c0c7824 */ /* 0x000fe200078e00ff */
[----:B------:R-:W-:Y:S01]  /*8720*/  SHF.R.S32.HI R10, RZ, 0x5, R8 ;  /* 0x00000005ff0a7819 */ /* 0x000fe20000011408 */
[----:B------:R-:W-:Y:S01]  /*8730*/  IMAD.MOV.U32 R5, RZ, RZ, 0x1 ;  /* 0x00000001ff057424 */ /* 0x000fe200078e00ff */
[----:B------:R-:W-:Y:S02]  /*8740*/  LOP3.LUT R11, R11, 0x20, RZ, 0xc0, !PT ;  /* 0x000000200b0b7812 */ /* 0x000fe400078ec0ff */
[----:B------:R-:W-:Y:S01]  /*8750*/  LOP3.LUT R12, R12, 0x400, RZ, 0xc0, !PT ;  /* 0x000004000c0c7812 */ /* 0x000fe200078ec0ff */
[----:B------:R-:W-:-:S07]  /*8760*/  VIADD R13, R10, 0x1 ;  /* 0x000000010a0d7836 */ /* 0x000fce0000000000 */
.L_x_186:
[----:B------:R-:W-:-:S03]  /*8770*/  UMOV UR5, 0xffffffff ;  /* 0xffffffff00057882 */ /* 0x000fc60000000000 */
[----:B------:R-:W-:Y:S05]  /*8780*/  BRA.DIV UR5, `(.L_x_176) ;  /* 0x0000000e05c87947 */ /* 0x000fea000b800000 */
[----:B------:R-:W-:-:S13]  /*8790*/  ELECT P0, URZ, PT ;  /* 0x00000000003f782f */ /* 0x000fda0003800000 */
.L_x_198:
[----:B------:R-:W0:Y:S01]  /*87a0*/  LDC R7, c[0x0][0x28c] ;  /* 0x0000a300ff077b82 */ /* 0x000e220000000800 */
[----:B------:R-:W-:Y:S01]  /*87b0*/  BSSY B1, `(.L_x_177) ;  /* 0x0000038000017945 */ /* 0x000fe20003800000 */
[----:B0-----:R-:W-:-:S13]  /*87c0*/  ISETP.LT.OR P0, PT, R7, 0x1, !P0 ;  /* 0x000000010700780c */ /* 0x001fda0004701670 */
[----:B------:R-:W-:Y:S05]  /*87d0*/  @P0 BRA `(.L_x_178) ;  /* 0x0000000000d40947 */ /* 0x000fea0003800000 */
[----:B------:R-:W-:Y:S02]  /*87e0*/  IMAD R19, R6, 0x40, R11 ;  /* 0x0000004006137824 */ /* 0x000fe400078e020b */
[----:B------:R-:W-:Y:S02]  /*87f0*/  IMAD.SHL.U32 R20, R18, 0x100, RZ ;  /* 0x0000010012147824 */ /* 0x000fe400078e00ff */
[----:B------:R-:W-:Y:S02]  /*8800*/  IMAD.MOV.U32 R23, RZ, RZ, RZ ;  /* 0x000000ffff177224 */ /* 0x000fe400078e00ff */
[----:B------:R-:W-:Y:S02]  /*8810*/  IMAD.MOV.U32 R6, RZ, RZ, R13 ;  /* 0x000000ffff067224 */ /* 0x000fe400078e000d */
[----:B------:R-:W-:Y:S02]  /*8820*/  IMAD.MOV.U32 R7, RZ, RZ, R5 ;  /* 0x000000ffff077224 */ /* 0x000fe400078e0005 */
[----:B------:R-:W-:-:S07]  /*8830*/  IMAD.MOV.U32 R9, RZ, RZ, R17 ;  /* 0x000000ffff097224 */ /* 0x000fce00078e0011 */
.L_x_181:
[----:B------:R-:W0:Y:S01]  /*8840*/  S2R R21, SR_CgaCtaId ;  /* 0x0000000000157919 */ /* 0x000e220000008800 */
[----:B------:R-:W-:Y:S02]  /*8850*/  MOV R8, 0x400 ;  /* 0x0000040000087802 */ /* 0x000fe40000000f00 */
[----:B------:R-:W-:-:S13]  /*8860*/  LOP3.LUT P1, RZ, R0, 0x7f, RZ, 0xc0, !PT ;  /* 0x0000007f00ff7812 */ /* 0x000fda000782c0ff */
[----:B------:R-:W1:Y:S01]  /*8870*/  @!P1 LDC R18, c[0x0][0x500] ;  /* 0x00014000ff129b82 */ /* 0x000e620000000800 */
[----:B0-----:R-:W-:Y:S02]  /*8880*/  LEA R22, R21, R8, 0x18 ;  /* 0x0000000815167211 */ /* 0x001fe400078ec0ff */
[----:B------:R-:W-:-:S03]  /*8890*/  SHF.L.U32 R8, R7, 0x1f, RZ ;  /* 0x0000001f07087819 */ /* 0x000fc600000006ff */
[----:B------:R-:W-:-:S04]  /*88a0*/  IMAD R21, R9, 0x8, R22 ;  /* 0x0000000809157824 */ /* 0x000fc800078e0216 */
[----:B------:R-:W0:Y:S02]  /*88b0*/  SYNCS.PHASECHK.TRANS64.TRYWAIT P0, [R21+URZ+0x28], R8 ;  /* 0x00002808150075a7 */ /* 0x000e24000800017f */
[----:B01----:R-:W-:Y:S05]  /*88c0*/  @!P0 BRA `(.L_x_179) ;  /* 0x0000000c00988947 */ /* 0x003fea0003800000 */
.L_x_199:
[----:B0-----:R-:W-:Y:S01]  /*88d0*/  PRMT R8, R15, 0x9910, RZ ;  /* 0x000099100f087816 */ /* 0x001fe200000000ff */
[----:B------:R0:W-:Y:S03]  /*88e0*/  @!P1 SYNCS.ARRIVE.TRANS64 RZ, [R21+URZ], R18 ;  /* 0x0000001215ff99a7 */ /* 0x0001e6000800003f */
[----:B------:R-:W-:-:S13]  /*88f0*/  ISETP.NE.AND P0, PT, R8, 0x2, PT ;  /* 0x000000020800780c */ /* 0x000fda0003f05270 */
[----:B0-----:R-:W-:Y:S05]  /*8900*/  @P0 BRA `(.L_x_180) ;  /* 0x0000000000040947 */ /* 0x001fea0003800000 */
[----:B------:R-:W-:Y:S01]  /*8910*/  BPT.TRAP 0x1 ;  /* 0x000000040000795c */ /* 0x000fe20000300000 */
.L_x_180:
[----:B------:R-:W-:Y:S01]  /*8920*/  R2UR UR16, R22 ;  /* 0x00000000161072ca */ /* 0x000fe200000e0000 */
[----:B------:R-:W-:Y:S01]  /*8930*/  IMAD R22, R9, 0x2000, R22 ;  /* 0x0000200009167824 */ /* 0x000fe200078e0216 */
[----:B------:R-:W-:Y:S01]  /*8940*/  R2UR UR9, R21 ;  /* 0x00000000150972ca */ /* 0x000fe200000e0000 */
[C---:B------:R-:W-:Y:S01]  /*8950*/  IMAD R8, R9.reuse, 0x800, R12 ;  /* 0x0000080009087824 */ /* 0x040fe200078e020c */
[----:B------:R-:W-:Y:S01]  /*8960*/  UIADD3 UR6, UP0, UR22, 0xf0, URZ ;  /* 0x000000f016067890 */ /* 0x000fe2000ff1e03f */
[----:B------:R-:W-:Y:S01]  /*8970*/  VIADD R6, R6, 0xffffffff ;  /* 0xffffffff06067836 */ /* 0x000fe20000000000 */
[----:B------:R-:W-:Y:S01]  /*8980*/  R2UR UR5, R22 ;  /* 0x00000000160572ca */ /* 0x000fe200000e0000 */
[----:B------:R-:W-:Y:S01]  /*8990*/  UIADD3 UR24, UP1, UR22, 0x1f0, URZ ;  /* 0x000001f016187890 */ /* 0x000fe2000ff3e03f */
[----:B------:R-:W-:Y:S01]  /*89a0*/  R2UR UR8, R8 ;  /* 0x00000000080872ca */ /* 0x000fe200000e0000 */
[----:B------:R-:W-:Y:S01]  /*89b0*/  UIADD3.X UR7, URZ, UR23, URZ, UP0, !UPT ;  /* 0x000000173f077290 */ /* 0x000fe200087fe43f */
[----:B------:R-:W-:Y:S01]  /*89c0*/  R2UR UR11, R20 ;  /* 0x00000000140b72ca */ /* 0x000fe200000e0000 */
[----:B------:R-:W-:Y:S01]  /*89d0*/  VIADD R9, R9, 0x1 ;  /* 0x0000000109097836 */ /* 0x000fe20000000000 */
[----:B------:R-:W-:Y:S01]  /*89e0*/  R2UR UR10, R23 ;  /* 0x00000000170a72ca */ /* 0x000fe200000e0000 */
[----:B------:R-:W-:Y:S01]  /*89f0*/  UIADD3.X UR25, URZ, UR23, URZ, UP1, !UPT ;  /* 0x000000173f197290 */ /* 0x000fe20008ffe43f */
[----:B------:R-:W-:Y:S01]  /*8a00*/  R2UR UR12, R16 ;  /* 0x00000000100c72ca */ /* 0x000fe200000e0000 */
[----:B------:R-:W-:Y:S01]  /*8a10*/  UMOV UR14, 0x0 ;  /* 0x00000000000e7882 */ /* 0x000fe20000000000 */
[----:B------:R-:W-:Y:S01]  /*8a20*/  R2UR UR19, R19 ;  /* 0x00000000131372ca */ /* 0x000fe200000e0000 */
[----:B------:R-:W-:Y:S01]  /*8a30*/  UMOV UR15, 0x10000000 ;  /* 0x10000000000f7882 */ /* 0x000fe20000000000 */
[----:B------:R-:W-:Y:S01]  /*8a40*/  ISETP.GT.AND P1, PT, R6, 0x1, PT ;  /* 0x000000010600780c */ /* 0x000fe20003f24270 */
[----:B------:R-:W-:Y:S01]  /*8a50*/  UIADD3 UR5, UR5, 0x100, URZ ;  /* 0x0000010005057890 */ /* 0x000fe2000fffe03f */
[----:B------:R-:W-:Y:S01]  /*8a60*/  ISETP.NE.AND P0, PT, R9, 0x5, PT ;  /* 0x000000050900780c */ /* 0x000fe20003f05270 */
[----:B------:R-:W-:Y:S01]  /*8a70*/  UIADD3 UR16, UR16, 0xa100, UR8 ;  /* 0x0000a10010107890 */ /* 0x000fe2000fffe008 */
[----:B------:R-:W-:Y:S01]  /*8a80*/  VIADD R23, R23, 0x20 ;  /* 0x0000002017177836 */ /* 0x000fe20000000000 */
[----:B------:R-:W-:Y:S01]  /*8a90*/  UMOV UR26, 0x30000 ;  /* 0x00030000001a7882 */ /* 0x000fe20000000000 */
[----:B------:R-:W-:-:S02]  /*8aa0*/  SEL R8, RZ, 0x1, P0 ;  /* 0x00000001ff087807 */ /* 0x000fc40000000000 */
[----:B------:R-:W-:Y:S01]  /*8ab0*/  UMOV UR8, UR5 ;  /* 0x0000000500087c82 */ /* 0x000fe20008000000 */
[----:B------:R-:W-:Y:S01]  /*8ac0*/  SEL R9, R9, RZ, P0 ;  /* 0x000000ff09097207 */ /* 0x000fe20000000000 */
[----:B------:R0:W-:Y:S01]  /*8ad0*/  UTMALDG.3D [UR8], [UR6], desc[UR14] ;  /* 0x00000e08060075b4 */ /* 0x0001e20008011000 */
[----:B------:R-:W-:Y:S01]  /*8ae0*/  LOP3.LUT R7, R7, R8, RZ, 0x3c, !PT ;  /* 0x0000000807077212 */ /* 0x000fe200078e3cff */
[----:B0-----:R-:W-:Y:S01]  /*8af0*/  UMOV UR11, UR19 ;  /* 0x00000013000b7c82 */ /* 0x001fe20008000000 */
[----:B------:R-:W-:Y:S02]  /*8b00*/  UMOV UR8, UR16 ;  /* 0x0000001000087c82 */ /* 0x000fe40008000000 */
[----:B------:R0:W-:Y:S02]  /*8b10*/  UTMALDG.3D.MULTICAST [UR8], [UR24], UR26, desc[UR14] ;  /* 0x00000e08180073b4 */ /* 0x0001e4000801181a */
[----:B0-----:R-:W-:Y:S05]  /*8b20*/  @P1 BRA `(.L_x_181) ;  /* 0xfffffffc00441947 */ /* 0x001fea000383ffff */
.L_x_178:
[----:B------:R-:W-:Y:S05]  /*8b30*/  BSYNC B1 ;  /* 0x0000000000017941 */ /* 0x000fea0003800000 */
.L_x_177:
[----:B------:R-:W-:Y:S01]  /*8b40*/  LOP3.LUT P1, RZ, R14, 0xff, RZ, 0xc0, !PT ;  /* 0x000000ff0eff7812 */ /* 0x000fe2000782c0ff */
[C---:B------:R-:W-:Y:S01]  /*8b50*/  IMAD.IADD R17, R10.reuse, 0x1, R17 ;  /* 0x000000010a117824 */ /* 0x040fe200078e0211 */
[----:B------:R-:W-:Y:S01]  /*8b60*/  ULDC.64 UR6, c[0x0][0x650] ;  /* 0x0001940000067ab9 */ /* 0x000fe20000000a00 */
[C---:B------:R-:W-:Y:S01]  /*8b70*/  ISETP.GE.U32.AND P2, PT, R10.reuse, 0x5, PT ;  /* 0x000000050a00780c */ /* 0x040fe20003f46070 */
[----:B------:R-:W-:Y:S01]  /*8b80*/  BSSY B1, `(.L_x_182) ;  /* 0x000006a000017945 */ /* 0x000fe20003800000 */
[----:B------:R-:W-:Y:S01]  /*8b90*/  IMAD.MOV.U32 R18, RZ, RZ, -0x1 ;  /* 0xffffffffff127424 */ /* 0x000fe200078e00ff */
[----:B------:R-:W-:Y:S01]  /*8ba0*/  ISETP.GT.U32.AND P0, PT, R17, 0x4, PT ;  /* 0x000000041100780c */ /* 0x000fe20003f04070 */
[----:B------:R-:W-:Y:S01]  /*8bb0*/  IMAD.MOV.U32 R16, RZ, RZ, -0x1 ;  /* 0xffffffffff107424 */ /* 0x000fe200078e00ff */
[----:B------:R-:W-:Y:S02]  /*8bc0*/  PRMT R14, RZ, 0x7610, R14 ;  /* 0x00007610ff0e7816 */ /* 0x000fe4000000000e */
[----:B------:R-:W-:-:S03]  /*8bd0*/  ISETP.LT.U32.AND P0, PT, R10, 0x5, P0 ;  /* 0x000000050a00780c */ /* 0x000fc60000701070 */
[----:B------:R-:W0:Y:S01]  /*8be0*/  @P1 S2R R7, SR_CgaCtaId ;  /* 0x0000000000071919 */ /* 0x000e220000008800 */
[----:B------:R-:W-:-:S04]  /*8bf0*/  @P1 MOV R6, 0x400 ;  /* 0x0000040000061802 */ /* 0x000fc80000000f00 */
[----:B0-----:R-:W-:Y:S01]  /*8c00*/  @P1 LEA R8, R7, R6, 0x18 ;  /* 0x0000000607081211 */ /* 0x001fe200078ec0ff */
[----:B------:R-:W-:Y:S01]  /*8c10*/  IMAD.WIDE.U32 R6, R17, -0x33333333, RZ ;  /* 0xcccccccd11067825 */ /* 0x000fe200078e00ff */
[----:B------:R-:W-:Y:S02]  /*8c20*/  SEL R6, RZ, 0x1, !P0 ;  /* 0x00000001ff067807 */ /* 0x000fe40004000000 */
[----:B------:R0:W-:Y:S01]  /*8c30*/  @P1 SYNCS.ARRIVE.TRANS64.A1T0 RZ, [R8+URZ+0x68], RZ ;  /* 0x000068ff08ff19a7 */ /* 0x0001e2000810003f */
[----:B------:R-:W-:Y:S02]  /*8c40*/  IADD3 R2, P1, R2, UR20, RZ ;  /* 0x0000001402027c10 */ /* 0x000fe4000ff3e0ff */
[----:B------:R-:W-:Y:S01]  /*8c50*/  LOP3.LUT R5, R5, R6, RZ, 0x3c, !PT ;  /* 0x0000000605057212 */ /* 0x000fe200078e3cff */
[----:B------:R-:W-:Y:S01]  /*8c60*/  IMAD.MOV.U32 R6, RZ, RZ, -0x1 ;  /* 0xffffffffff067424 */ /* 0x000fe200078e00ff */
[----:B------:R-:W-:Y:S02]  /*8c70*/  IADD3.X R3, R3, UR13, RZ, P1, !PT ;  /* 0x0000000d03037c10 */ /* 0x000fe40008ffe4ff */
[----:B------:R-:W-:-:S02]  /*8c80*/  ISETP.GE.U32.AND P0, PT, R2, UR6, PT ;  /* 0x0000000602007c0c */ /* 0x000fc4000bf06070 */
[----:B0-----:R-:W-:Y:S02]  /*8c90*/  SHF.R.U32.HI R8, RZ, 0x2, R7 ;  /* 0x00000002ff087819 */ /* 0x001fe40000011607 */
[----:B------:R-:W-:Y:S02]  /*8ca0*/  ISETP.GE.U32.AND.EX P0, PT, R3, UR7, PT, P0 ;  /* 0x0000000703007c0c */ /* 0x000fe4000bf06100 */
[----:B------:R-:W-:Y:S01]  /*8cb0*/  @P2 LOP3.LUT R5, R5, 0x1, R8, 0x78, !PT ;  /* 0x0000000105052812 */ /* 0x000fe200078e7808 */
[----:B------:R-:W-:Y:S01]  /*8cc0*/  IMAD R17, R8, -0x5, R17 ;  /* 0xfffffffb08117824 */ /* 0x000fe200078e0211 */
[----:B------:R-:W-:-:S09]  /*8cd0*/  PRMT R7, RZ, 0x7610, R7 ;  /* 0x00007610ff077816 */ /* 0x000fd20000000007 */
[----:B------:R-:W-:Y:S05]  /*8ce0*/  @P0 BRA `(.L_x_183) ;  /* 0x00000004004c0947 */ /* 0x000fea0003800000 */
[----:B------:R-:W0:Y:S01]  /*8cf0*/  S2R R18, SR_CTAID.X ;  /* 0x0000000000127919 */ /* 0x000e220000002500 */
[----:B------:R-:W-:Y:S01]  /*8d00*/  ULDC.64 UR6, c[0x0][0x628] ;  /* 0x00018a0000067ab9 */ /* 0x000fe20000000a00 */
[----:B------:R-:W-:Y:S01]  /*8d10*/  ULDC UR8, c[0x0][0x630] ;  /* 0x00018c0000087ab9 */ /* 0x000fe20000000800 */
[----:B------:R-:W-:Y:S01]  /*8d20*/  ISETP.NE.U32.AND P0, PT, RZ, UR6, PT ;  /* 0x00000006ff007c0c */ /* 0x000fe2000bf05070 */
[----:B------:R-:W1:Y:S01]  /*8d30*/  S2R R19, SR_CTAID.Y ;  /* 0x0000000000137919 */ /* 0x000e620000002600 */
[----:B------:R-:W-:Y:S01]  /*8d40*/  ULDC UR9, c[0x0][0x150] ;  /* 0x0000540000097ab9 */ /* 0x000fe20000000800 */
[----:B------:R-:W-:Y:S01]  /*8d50*/  IMAD.MOV.U32 R6, RZ, RZ, R2 ;  /* 0x000000ffff067224 */ /* 0x000fe200078e0002 */
[----:B------:R-:W-:Y:S01]  /*8d60*/  ISETP.NE.AND.EX P0, PT, RZ, UR7, PT, P0 ;  /* 0x00000007ff007c0c */ /* 0x000fe2000bf05300 */
[----:B------:R-:W-:Y:S01]  /*8d70*/  IMAD.MOV.U32 R7, RZ, RZ, R3 ;  /* 0x000000ffff077224 */ /* 0x000fe200078e0003 */
[----:B0-----:R-:W-:-:S11]  /*8d80*/  I2FP.F32.U32 R20, R18 ;  /* 0x0000001200147245 */ /* 0x001fd60000201000 */
[----:B------:R-:W-:Y:S05]  /*8d90*/  @!P0 BRA `(.L_x_184) ;  /* 0x0000000000288947 */ /* 0x000fea0003800000 */
[----:B------:R-:W-:Y:S02]  /*8da0*/  ULDC UR5, c[0x0][0x634] ;  /* 0x00018d0000057ab9 */ /* 0x000fe40000000800 */
[----:B------:R-:W-:-:S05]  /*8db0*/  IADD3 R7, P0, R2, UR5, RZ ;  /* 0x0000000502077c10 */ /* 0x000fca000ff1e0ff */
[----:B------:R-:W-:-:S04]  /*8dc0*/  IMAD.X R21, RZ, RZ, R3, P0 ;  /* 0x000000ffff157224 */ /* 0x000fc800000e0603 */
[----:B------:R-:W-:-:S04]  /*8dd0*/  IMAD.WIDE.U32 R8, R21, UR6, RZ ;  /* 0x0000000615087c25 */ /* 0x000fc8000f8e00ff */
[----:B------:R-:W-:-:S04]  /*8de0*/  IMAD.WIDE.U32 R8, P0, R7, UR7, R8 ;  /* 0x0000000707087c25 */ /* 0x000fc8000f800008 */
[----:B------:R-:W-:-:S04]  /*8df0*/  IMAD.WIDE.U32 R6, R7, UR6, RZ ;  /* 0x0000000607067c25 */ /* 0x000fc8000f8e00ff */
[----:B------:R-:W-:Y:S01]  /*8e00*/  IMAD.MOV.U32 R6, RZ, RZ, R9 ;  /* 0x000000ffff067224 */ /* 0x000fe200078e0009 */
[----:B------:R-:W-:Y:S01]  /*8e10*/  IADD3 RZ, P1, R7, R8, RZ ;  /* 0x0000000807ff7210 */ /* 0x000fe20007f3e0ff */
[----:B------:R-:W-:-:S04]  /*8e20*/  IMAD.X R7, RZ, RZ, RZ, P0 ;  /* 0x000000ffff077224 */ /* 0x000fc800000e06ff */
[----:B------:R-:W-:-:S08]  /*8e30*/  IMAD.WIDE.U32.X R6, R21, UR7, R6, P1 ;  /* 0x0000000715067c25 */ /* 0x000fd000088e0406 */
.L_x_184:
[--C-:B------:R-:W-:Y:S01]  /*8e40*/  SHF.R.U64 R16, R6, UR8, R7.reuse ;  /* 0x0000000806107c19 */ /* 0x100fe20008001207 */
[----:B------:R-:W-:Y:S01]  /*8e50*/  FMUL R20, R20, UR9 ;  /* 0x0000000914147c20 */ /* 0x000fe20008400000 */
[----:B------:R-:W0:Y:S01]  /*8e60*/  LDC R21, c[0x0][0x144] ;  /* 0x00005100ff157b82 */ /* 0x000e220000000800 */
[----:B-1----:R-:W-:Y:S01]  /*8e70*/  I2FP.F32.U32 R8, R19 ;  /* 0x0000001300087245 */ /* 0x002fe20000201000 */
[----:B------:R-:W-:Y:S01]  /*8e80*/  ULDC UR5, c[0x0][0x154] ;  /* 0x0000550000057ab9 */ /* 0x000fe20000000800 */
[----:B------:R-:W-:Y:S01]  /*8e90*/  SHF.R.U32.HI R6, RZ, UR8, R7 ;  /* 0x00000008ff067c19 */ /* 0x000fe20008011607 */
[----:B------:R-:W-:Y:S01]  /*8ea0*/  ULDC.64 UR6, c[0x0][0x620] ;  /* 0x0001880000067ab9 */ /* 0x000fe20000000a00 */
[----:B------:R-:W-:Y:S01]  /*8eb0*/  IADD3 R7, P0, RZ, -R16, RZ ;  /* 0x80000010ff077210 */ /* 0x000fe20007f1e0ff */
[----:B------:R-:W1:Y:S01]  /*8ec0*/  F2I.U32.TRUNC.NTZ R20, R20 ;  /* 0x0000001400147305 */ /* 0x000e62000020f000 */
[----:B------:R-:W-:Y:S01]  /*8ed0*/  FMUL R8, R8, UR5 ;  /* 0x0000000508087c20 */ /* 0x000fe20008400000 */
[----:B------:R-:W2:Y:S01]  /*8ee0*/  LDC R22, c[0x0][0x148] ;  /* 0x00005200ff167b82 */ /* 0x000ea20000000800 */
[----:B------:R-:W-:Y:S01]  /*8ef0*/  ULDC UR5, c[0x0][0x618] ;  /* 0x0001860000057ab9 */ /* 0x000fe20000000800 */
[----:B------:R-:W-:-:S04]  /*8f00*/  IMAD.X R6, RZ, RZ, ~R6, P0 ;  /* 0x000000ffff067224 */ /* 0x000fc800000e0e06 */
[----:B------:R-:W-:Y:S01]  /*8f10*/  IMAD R6, R6, UR6, RZ ;  /* 0x0000000606067c24 */ /* 0x000fe2000f8e02ff */
[----:B------:R-:W3:Y:S03]  /*8f20*/  F2I.U32.TRUNC.NTZ R8, R8 ;  /* 0x0000000800087305 */ /* 0x000ee6000020f000 */
[C---:B------:R-:W-:Y:S02]  /*8f30*/  IMAD R9, R7.reuse, UR7, R6 ;  /* 0x0000000707097c24 */ /* 0x040fe4000f8e0206 */
[----:B------:R-:W-:Y:S01]  /*8f40*/  IMAD.WIDE.U32 R6, R7, UR6, R2 ;  /* 0x0000000607067c25 */ /* 0x000fe2000f8e0002 */
[----:B------:R-:W-:Y:S02]  /*8f50*/  ULDC.64 UR6, c[0x0][0x640] ;  /* 0x0001900000067ab9 */ /* 0x000fe40000000a00 */
[----:B------:R-:W-:Y:S01]  /*8f60*/  ISETP.NE.U32.AND P0, PT, RZ, UR6, PT ;  /* 0x00000006ff007c0c */ /* 0x000fe2000bf05070 */
[----:B-1----:R-:W-:-:S02]  /*8f70*/  IMAD.MOV R20, RZ, RZ, -R20 ;  /* 0x000000ffff147224 */ /* 0x002fc400078e0a14 */
[----:B------:R-:W-:Y:S01]  /*8f80*/  IMAD.IADD R7, R7, 0x1, R9 ;  /* 0x0000000107077824 */ /* 0x000fe200078e0209 */
[----:B------:R-:W-:Y:S01]  /*8f90*/  ISETP.NE.AND.EX P0, PT, RZ, UR7, PT, P0 ;  /* 0x00000007ff007c0c */ /* 0x000fe2000bf05300 */
[----:B0-----:R-:W-:-:S03]  /*8fa0*/  IMAD R18, R21, R20, R18 ;  /* 0x0000001415127224 */ /* 0x001fc600078e0212 */
[--C-:B------:R-:W-:Y:S01]  /*8fb0*/  SHF.R.U64 R20, R6, UR5, R7.reuse ;  /* 0x0000000506147c19 */ /* 0x100fe20008001207 */
[----:B---3--:R-:W-:Y:S01]  /*8fc0*/  IMAD.MOV R6, RZ, RZ, -R8 ;  /* 0x000000ffff067224 */ /* 0x008fe200078e0a08 */
[----:B------:R-:W-:Y:S01]  /*8fd0*/  SHF.R.U32.HI R7, RZ, UR5, R7 ;  /* 0x00000005ff077c19 */ /* 0x000fe20008011607 */
[----:B------:R-:W-:Y:S02]  /*8fe0*/  ULDC UR5, c[0x0][0x608] ;  /* 0x0001820000057ab9 */ /* 0x000fe40000000800 */
[----:B--2---:R-:W-:Y:S01]  /*8ff0*/  @P3 IMAD R18, R22, R6, R19 ;  /* 0x0000000616123224 */ /* 0x004fe200078e0213 */
[--C-:B------:R-:W-:Y:S02]  /*9000*/  SHF.R.U64 R22, R20, UR5, R7.reuse ;  /* 0x0000000514167c19 */ /* 0x100fe40008001207 */
[----:B------:R-:W-:Y:S01]  /*9010*/  SHF.R.U32.HI R7, RZ, UR5, R7 ;  /* 0x00000005ff077c19 */ /* 0x000fe20008011607 */
[----:B------:R-:W-:-:S03]  /*9020*/  ULDC UR5, c[0x0][0x658] ;  /* 0x0001960000057ab9 */ /* 0x000fc60000000800 */
[--C-:B------:R-:W-:Y:S02]  /*9030*/  SHF.R.U64 R19, R22, UR5, R7.reuse ;  /* 0x0000000516137c19 */ /* 0x100fe40008001207 */
[----:B------:R-:W-:-:S03]  /*9040*/  SHF.R.U32.HI R21, RZ, UR5, R7 ;  /* 0x00000005ff157c19 */ /* 0x000fc60008011607 */
[----:B------:R-:W-:Y:S02]  /*9050*/  IMAD.MOV.U32 R8, RZ, RZ, R19 ;  /* 0x000000ffff087224 */ /* 0x000fe400078e0013 */
[----:B------:R-:W-:Y:S01]  /*9060*/  IMAD.MOV.U32 R7, RZ, RZ, R21 ;  /* 0x000000ffff077224 */ /* 0x000fe200078e0015 */
[----:B------:R-:W-:Y:S06]  /*9070*/  @!P0 BRA `(.L_x_185) ;  /* 0x00000000002c8947 */ /* 0x000fec0003800000 */
        /* <DEDUP_REMOVED lines=9> */
[----:B------:R-:W-:-:S04]  /*9110*/  IMAD.WIDE.U32.X R6, R21, UR7, R6, P1 ;  /* 0x0000000715067c25 */ /* 0x000fc800088e0406 */
[----:B------:R-:W-:-:S07]  /*9120*/  IMAD.MOV.U32 R8, RZ, RZ, R6 ;  /* 0x000000ffff087224 */ /* 0x000fce00078e0006 */
.L_x_185:
[----:B------:R-:W-:Y:S01]  /*9130*/  ULDC UR5, c[0x0][0x648] ;  /* 0x0001920000057ab9 */ /* 0x000fe20000000800 */
[----:B------:R-:W-:Y:S01]  /*9140*/  LOP3.LUT R6, R22, UR17, RZ, 0xc0, !PT ;  /* 0x0000001116067c12 */ /* 0x000fe2000f8ec0ff */
[----:B------:R-:W-:Y:S01]  /*9150*/  ULDC UR6, c[0x0][0x610] ;  /* 0x0001840000067ab9 */ /* 0x000fe20000000800 */
[----:B------:R-:W-:Y:S01]  /*9160*/  SHF.R.U64 R7, R8, UR5, R7 ;  /* 0x0000000508077c19 */ /* 0x000fe20008001207 */
[----:B------:R-:W-:Y:S01]  /*9170*/  ULDC UR5, c[0x0][0x638] ;  /* 0x00018e0000057ab9 */ /* 0x000fe20000000800 */
[----:B------:R-:W-:-:S03]  /*9180*/  LOP3.LUT R20, R20, UR4, RZ, 0xc0, !PT ;  /* 0x0000000414147c12 */ /* 0x000fc6000f8ec0ff */
[----:B------:R-:W-:Y:S02]  /*9190*/  IMAD.MOV R8, RZ, RZ, -R7 ;  /* 0x000000ffff087224 */ /* 0x000fe400078e0a07 */
[----:B------:R-:W-:Y:S02]  /*91a0*/  IMAD R7, R7, UR18, R6 ;  /* 0x0000001207077c24 */ /* 0x000fe4000f8e0206 */
[----:B------:R-:W-:Y:S01]  /*91b0*/  IMAD R19, R8, UR5, R19 ;  /* 0x0000000508137c24 */ /* 0x000fe2000f8e0213 */
[----:B------:R-:W-:Y:S01]  /*91c0*/  ULDC UR5, c[0x0][0x600] ;  /* 0x0001800000057ab9 */ /* 0x000fe20000000800 */
[----:B------:R-:W-:Y:S02]  /*91d0*/  IMAD R18, R7, UR6, R18 ;  /* 0x0000000607127c24 */ /* 0x000fe4000f8e0212 */
[----:B------:R-:W-:Y:S02]  /*91e0*/  IMAD R19, R19, UR5, R20 ;  /* 0x0000000513137c24 */ /* 0x000fe4000f8e0214 */
[----:B------:R-:W-:-:S03]  /*91f0*/  IMAD.MOV.U32 R7, RZ, RZ, 0x1 ;  /* 0x00000001ff077424 */ /* 0x000fc600078e00ff */
[----:B------:R-:W-:Y:S02]  /*9200*/  SEL R6, R19, R18, !P3 ;  /* 0x0000001213067207 */ /* 0x000fe40005800000 */
[----:B------:R-:W-:-:S07]  /*9210*/  SEL R18, R18, R19, !P3 ;  /* 0x0000001312127207 */ /* 0x000fce0005800000 */
.L_x_183:
[----:B------:R-:W-:Y:S05]  /*9220*/  BSYNC B1 ;  /* 0x0000000000017941 */ /* 0x000fea0003800000 */
.L_x_182:
[----:B------:R-:W-:-:S13]  /*9230*/  LOP3.LUT P0, RZ, R7, 0xff, RZ, 0xc0, !PT ;  /* 0x000000ff07ff7812 */ /* 0x000fda000780c0ff */
[----:B------:R-:W-:Y:S05]  /*9240*/  @P0 BRA `(.L_x_186) ;  /* 0xfffffff400480947 */ /* 0x000fea000383ffff */
[----:B------:R-:W-:Y:S05]  /*9250*/  BSYNC B0 ;  /* 0x0000000000007941 */ /* 0x000fea0003800000 */
.L_x_175:
[----:B------:R-:W-:-:S03]  /*9260*/  UMOV UR5, 0xffffffff ;  /* 0xffffffff00057882 */ /* 0x000fc60000000000 */
[----:B------:R-:W-:Y:S05]  /*9270*/  BRA.DIV UR5, `(.L_x_187) ;  /* 0x0000000605407947 */ /* 0x000fea000b800000 */
[----:B------:R-:W-:-:S13]  /*9280*/  ELECT P0, URZ, PT ;  /* 0x00000000003f782f */ /* 0x000fda0003800000 */
.L_x_202:
[----:B------:R-:W-:Y:S04]  /*9290*/  BSSY B0, `(.L_x_188) ;  /* 0x0000034000007945 */ /* 0x000fe80003800000 */
[----:B------:R-:W-:Y:S05]  /*92a0*/  @!P0 BRA `(.L_x_189) ;  /* 0x0000000000c88947 */ /* 0x000fea0003800000 */
[----:B------:R-:W-:-:S04]  /*92b0*/  LOP3.LUT R4, R4, 0x2, RZ, 0xfc, !PT ;  /* 0x0000000204047812 */ /* 0x000fc800078efcff */
[----:B------:R-:W-:-:S13]  /*92c0*/  ISETP.NE.AND P0, PT, R4, 0x3, PT ;  /* 0x000000030400780c */ /* 0x000fda0003f05270 */
[----:B------:R-:W-:Y:S05]  /*92d0*/  @!P0 BRA `(.L_x_190) ;  /* 0x0000000000048947 */ /* 0x000fea0003800000 */
[----:B------:R-:W-:Y:S01]  /*92e0*/  BPT.TRAP 0x1 ;  /* 0x000000040000795c */ /* 0x000fe20000300000 */
.L_x_190:
[----:B------:R-:W0:Y:S01]  /*92f0*/  S2R R3, SR_CgaCtaId ;  /* 0x0000000000037919 */ /* 0x000e220000008800 */
[----:B------:R-:W-:-:S04]  /*9300*/  MOV R0, 0x400 ;  /* 0x0000040000007802 */ /* 0x000fc80000000f00 */
[----:B0-----:R-:W-:Y:S02]  /*9310*/  LEA R0, R3, R0, 0x18 ;  /* 0x0000000003007211 */ /* 0x001fe400078ec0ff */
[----:B------:R-:W-:-:S03]  /*9320*/  SHF.L.U32 R3, R5, 0x1f, RZ ;  /* 0x0000001f05037819 */ /* 0x000fc600000006ff */
[----:B------:R-:W-:-:S04]  /*9330*/  VIADD R0, R0, 0x28 ;  /* 0x0000002800007836 */ /* 0x000fc80000000000 */
[C---:B------:R-:W-:Y:S02]  /*9340*/  IMAD R6, R17.reuse, 0x8, R0 ;  /* 0x0000000811067824 */ /* 0x040fe400078e0200 */
[----:B------:R-:W-:Y:S02]  /*9350*/  VIADD R17, R17, 0x1 ;  /* 0x0000000111117836 */ /* 0x000fe40000000000 */
[----:B------:R-:W0:Y:S03]  /*9360*/  SYNCS.PHASECHK.TRANS64.TRYWAIT P0, [R6+URZ], R3 ;  /* 0x00000003060075a7 */ /* 0x000e26000800017f */
[----:B------:R-:W-:-:S04]  /*9370*/  ISETP.NE.AND P1, PT, R17, 0x5, PT ;  /* 0x000000051100780c */ /* 0x000fc80003f25270 */
[----:B------:R-:W-:Y:S02]  /*9380*/  SEL R2, RZ, 0x1, P1 ;  /* 0x00000001ff027807 */ /* 0x000fe40000800000 */
[----:B------:R-:W-:Y:S02]  /*9390*/  SEL R17, R17, RZ, P1 ;  /* 0x000000ff11117207 */ /* 0x000fe40000800000 */
[----:B------:R-:W-:-:S03]  /*93a0*/  LOP3.LUT R8, R5, R2, RZ, 0x3c, !PT ;  /* 0x0000000205087212 */ /* 0x000fc600078e3cff */
[----:B------:R-:W-:Y:S01]  /*93b0*/  IMAD R7, R17, 0x8, R0 ;  /* 0x0000000811077824 */ /* 0x000fe200078e0200 */
[----:B------:R-:W-:Y:S01]  /*93c0*/  SHF.L.U32 R4, R8, 0x1f, RZ ;  /* 0x0000001f08047819 */ /* 0x000fe200000006ff */
[----:B0-----:R-:W-:Y:S06]  /*93d0*/  @!P0 BRA `(.L_x_191) ;  /* 0x0000000400088947 */ /* 0x001fec0003800000 */
.L_x_203:
[----:B------:R-:W1:Y:S01]  /*93e0*/  SYNCS.PHASECHK.TRANS64.TRYWAIT P0, [R7+URZ], R4 ;  /* 0x00000004070075a7 */ /* 0x000e62000800017f */
[----:B------:R-:W-:-:S05]  /*93f0*/  VIADD R2, R17, 0x1 ;  /* 0x0000000111027836 */ /* 0x000fca0000000000 */
[----:B------:R-:W-:-:S04]  /*9400*/  ISETP.NE.AND P1, PT, R2, 0x5, PT ;  /* 0x000000050200780c */ /* 0x000fc80003f25270 */
[----:B0-----:R-:W-:Y:S02]  /*9410*/  SEL R3, RZ, 0x1, P1 ;  /* 0x00000001ff037807 */ /* 0x001fe40000800000 */
[----:B------:R-:W-:Y:S02]  /*9420*/  SEL R9, R2, RZ, P1 ;  /* 0x000000ff02097207 */ /* 0x000fe40000800000 */
[----:B------:R-:W-:-:S03]  /*9430*/  LOP3.LUT R8, R8, R3, RZ, 0x3c, !PT ;  /* 0x0000000308087212 */ /* 0x000fc600078e3cff */
[----:B------:R-:W-:Y:S01]  /*9440*/  IMAD R10, R9, 0x8, R0 ;  /* 0x00000008090a7824 */ /* 0x000fe200078e0200 */
[----:B------:R-:W-:Y:S01]  /*9450*/  SHF.L.U32 R5, R8, 0x1f, RZ ;  /* 0x0000001f08057819 */ /* 0x000fe200000006ff */
[----:B-1----:R-:W-:Y:S06]  /*9460*/  @!P0 BRA `(.L_x_192) ;  /* 0x0000000000f88947 */ /* 0x002fec0003800000 */
.L_x_204:
[----:B------:R-:W1:Y:S01]  /*9470*/  SYNCS.PHASECHK.TRANS64.TRYWAIT P0, [R10+URZ], R5 ;  /* 0x000000050a0075a7 */ /* 0x000e62000800017f */
[----:B------:R-:W-:-:S05]  /*9480*/  VIADD R2, R9, 0x1 ;  /* 0x0000000109027836 */ /* 0x000fca0000000000 */
[----:B------:R-:W-:-:S04]  /*9490*/  ISETP.NE.AND P1, PT, R2, 0x5, PT ;  /* 0x000000050200780c */ /* 0x000fc80003f25270 */
[----:B------:R-:W-:Y:S02]  /*94a0*/  SEL R3, RZ, 0x1, P1 ;  /* 0x00000001ff037807 */ /* 0x000fe40000800000 */
[----:B0-----:R-:W-:Y:S02]  /*94b0*/  SEL R7, R2, RZ, P1 ;  /* 0x000000ff02077207 */ /* 0x001fe40000800000 */
[----:B------:R-:W-:-:S03]  /*94c0*/  LOP3.LUT R9, R8, R3, RZ, 0x3c, !PT ;  /* 0x0000000308097212 */ /* 0x000fc600078e3cff */
[----:B------:R-:W-:Y:S01]  /*94d0*/  IMAD R11, R7, 0x8, R0 ;  /* 0x00000008070b7824 */ /* 0x000fe200078e0200 */
[----:B------:R-:W-:Y:S01]  /*94e0*/  SHF.L.U32 R6, R9, 0x1f, RZ ;  /* 0x0000001f09067819 */ /* 0x000fe200000006ff */
[----:B-1----:R-:W-:Y:S06]  /*94f0*/  @!P0 BRA `(.L_x_193) ;  /* 0x0000000000e88947 */ /* 0x002fec0003800000 */
.L_x_205:
[----:B------:R-:W1:Y:S01]  /*9500*/  SYNCS.PHASECHK.TRANS64.TRYWAIT P0, [R11+URZ], R6 ;  /* 0x000000060b0075a7 */ /* 0x000e62000800017f */
[----:B------:R-:W-:-:S05]  /*9510*/  VIADD R2, R7, 0x1 ;  /* 0x0000000107027836 */ /* 0x000fca0000000000 */
[----:B------:R-:W-:-:S04]  /*9520*/  ISETP.NE.AND P1, PT, R2, 0x5, PT ;  /* 0x000000050200780c */ /* 0x000fc80003f25270 */
[----:B------:R-:W-:Y:S02]  /*9530*/  SEL R4, RZ, 0x1, P1 ;  /* 0x00000001ff047807 */ /* 0x000fe40000800000 */
[----:B------:R-:W-:Y:S02]  /*9540*/  SEL R3, R2, RZ, P1 ;  /* 0x000000ff02037207 */ /* 0x000fe40000800000 */
[----:B------:R-:W-:Y:S01]  /*9550*/  LOP3.LUT R4, R9, R4, RZ, 0x3c, !PT ;  /* 0x0000000409047212 */ /* 0x000fe200078e3cff */
[----:B-1----:R-:W-:Y:S06]  /*9560*/  @!P0 BRA `(.L_x_194) ;  /* 0x0000000000e08947 */ /* 0x002fec0003800000 */
.L_x_206:
[----:B------:R-:W-:Y:S01]  /*9570*/  IMAD R3, R3, 0x8, R0 ;  /* 0x0000000803037824 */ /* 0x000fe200078e0200 */
[----:B------:R-:W-:-:S07]  /*9580*/  SHF.L.U32 R0, R4, 0x1f, RZ ;  /* 0x0000001f04007819 */ /* 0x000fce00000006ff */
.L_x_195:
[----:B--2---:R2:W3:Y:S02]  /*9590*/  SYNCS.PHASECHK.TRANS64.TRYWAIT P0, [R3+URZ], R0 ;  /* 0x00000000030075a7 */ /* 0x0044e4000800017f */
[----:B---3--:R-:W-:Y:S05]  /*95a0*/  @!P0 NANOSLEEP.SYNCS 0x989680 ;  /* 0x009896800000895d */ /* 0x008fea0003900000 */
[----:B------:R-:W3:Y:S02]  /*95b0*/  @!P0 SYNCS.PHASECHK.TRANS64 P0, [R3+URZ], R0 ;  /* 0x00000000030085a7 */ /* 0x000ee4000800007f */
[----:B---3--:R-:W-:Y:S05]  /*95c0*/  @!P0 BRA `(.L_x_195) ;  /* 0xfffffffc00f08947 */ /* 0x008fea000383ffff */
.L_x_189:
[----:B------:R-:W-:Y:S05]  /*95d0*/  BSYNC B0 ;  /* 0x0000000000007941 */ /* 0x000fea0003800000 */
.L_x_188:
[----:B------:R-:W-:Y:S05]  /*95e0*/  EXIT ;  /* 0x000000000000794d */ /* 0x000fea0003800000 */
.L_x_21:
[----:B-1----:R-:W-:-:S04]  /*95f0*/  IMAD.U32 R13, RZ, RZ, UR7 ;  /* 0x00000007ff0d7e24 */ /* 0x002fc8000f8e00ff */
[----:B------:R1:W4:Y:S03]  /*9600*/  SYNCS.PHASECHK.TRANS64.TRYWAIT P0, [R13+URZ], R12 ;  /* 0x0000000c0d0075a7 */ /* 0x000326000800017f */
[----:B----4-:R-:W-:Y:S05]  /*9610*/  @!P0 NANOSLEEP.SYNCS 0x989680 ;  /* 0x009896800000895d */ /* 0x010fea0003900000 */
[----:B------:R-:W4:Y:S02]  /*9620*/  @!P0 SYNCS.PHASECHK.TRANS64 P0, [R13+URZ], R12 ;  /* 0x0000000c0d0085a7 */ /* 0x000f24000800007f */
[----:B----4-:R-:W-:Y:S05]  /*9630*/  @!P0 BRA `(.L_x_21) ;  /* 0xfffffffc00ec8947 */ /* 0x010fea000383ffff */
[----:B------:R-:W-:Y:S05]  /*9640*/  BRA `(.L_x_20) ;  /* 0xffffff80007c7947 */ /* 0x000fea000383ffff */
.L_x_27:
[----:B-1----:R-:W-:-:S04]  /*9650*/  IMAD.U32 R15, RZ, RZ, UR12 ;  /* 0x0000000cff0f7e24 */ /* 0x002fc8000f8e00ff */
[----:B------:R1:W4:Y:S03]  /*9660*/  SYNCS.PHASECHK.TRANS64.TRYWAIT P0, [R15+URZ], R14 ;  /* 0x0000000e0f0075a7 */ /* 0x000326000800017f */
[----:B----4-:R-:W-:Y:S05]  /*9670*/  @!P0 NANOSLEEP.SYNCS 0x989680 ;  /* 0x009896800000895d */ /* 0x010fea0003900000 */
[----:B------:R-:W4:Y:S02]  /*9680*/  @!P0 SYNCS.PHASECHK.TRANS64 P0, [R15+URZ], R14 ;  /* 0x0000000e0f0085a7 */ /* 0x000f24000800007f */
[----:B----4-:R-:W-:Y:S05]  /*9690*/  @!P0 BRA `(.L_x_27) ;  /* 0xfffffffc00ec8947 */ /* 0x010fea000383ffff */
[----:B------:R-:W-:Y:S05]  /*96a0*/  BRA `(.L_x_26) ;  /* 0xffffff8800b87947 */ /* 0x000fea000383ffff */
.L_x_176:
[----:B------:R-:W-:Y:S01]  /*96b0*/  BSSY B1, `(.L_x_196) ;  /* 0x0000006000017945 */ /* 0x000fe20003800000 */
[----:B------:R-:W-:-:S07]  /*96c0*/  IMAD.MOV.U32 R7, RZ, RZ, -0x1 ;  /* 0xffffffffff077424 */ /* 0x000fce00078e00ff */
[----:B------:R-:W-:Y:S05]  /*96d0*/  WARPSYNC.COLLECTIVE R7, `(.L_x_197) ;  /* 0x00000000070c7348 */ /* 0x000fea0003c00000 */
[----:B------:R-:W-:Y:S02]  /*96e0*/  ELECT P0, UR62, PT ;  /* 0x00000000003e782f */ /* 0x000fe40003800000 */
[----:B------:R-:W-:Y:S01]  /*96f0*/  MOV R7, UR62 ;  /* 0x0000003e00077c02 */ /* 0x000fe20008000f00 */
[----:B------:R-:W-:Y:S10]  /*9700*/  ENDCOLLECTIVE ;  /* 0x000000000000791b */ /* 0x000ff40003800000 */
.L_x_197:
[----:B------:R-:W-:Y:S05]  /*9710*/  BSYNC B1 ;  /* 0x0000000000017941 */ /* 0x000fea0003800000 */
.L_x_196:
[----:B------:R-:W-:Y:S05]  /*9720*/  BRA `(.L_x_198) ;  /* 0xfffffff0001c7947 */ /* 0x000fea000383ffff */
.L_x_179:
[----:B0-----:R0:W1:Y:S02]  /*9730*/  SYNCS.PHASECHK.TRANS64.TRYWAIT P0, [R21+URZ+0x28], R8 ;  /* 0x00002808150075a7 */ /* 0x001064000800017f */
[----:B-1----:R-:W-:Y:S05]  /*9740*/  @!P0 NANOSLEEP.SYNCS 0x989680 ;  /* 0x009896800000895d */ /* 0x002fea0003900000 */
[----:B------:R-:W1:Y:S02]  /*9750*/  @!P0 SYNCS.PHASECHK.TRANS64 P0, [R21+URZ+0x28], R8 ;  /* 0x00002808150085a7 */ /* 0x000e64000800007f */
[----:B-1----:R-:W-:Y:S05]  /*9760*/  @!P0 BRA `(.L_x_179) ;  /* 0xfffffffc00f08947 */ /* 0x002fea000383ffff */
[----:B------:R-:W-:Y:S05]  /*9770*/  BRA `(.L_x_199) ;  /* 0xfffffff000547947 */ /* 0x000fea000383ffff */
.L_x_187:
[----:B------:R-:W-:Y:S01]  /*9780*/  BSSY B0, `(.L_x_200) ;  /* 0x0000006000007945 */ /* 0x000fe20003800000 */
[----:B------:R-:W-:-:S07]  /*9790*/  IMAD.MOV.U32 R7, RZ, RZ, -0x1 ;  /* 0xffffffffff077424 */ /* 0x000fce00078e00ff */
[----:B------:R-:W-:Y:S05]  /*97a0*/  WARPSYNC.COLLECTIVE R7, `(.L_x_201) ;  /* 0x00000000070c7348 */ /* 0x000fea0003c00000 */
[----:B------:R-:W-:Y:S02]  /*97b0*/  ELECT P0, UR62, PT ;  /* 0x00000000003e782f */ /* 0x000fe40003800000 */
[----:B------:R-:W-:Y:S01]  /*97c0*/  MOV R7, UR62 ;  /* 0x0000003e00077c02 */ /* 0x000fe20008000f00 */
[----:B------:R-:W-:Y:S10]  /*97d0*/  ENDCOLLECTIVE ;  /* 0x000000000000791b */ /* 0x000ff40003800000 */
.L_x_201:
[----:B------:R-:W-:Y:S05]  /*97e0*/  BSYNC B0 ;  /* 0x0000000000007941 */ /* 0x000fea0003800000 */
.L_x_200:
[----:B------:R-:W-:Y:S05]  /*97f0*/  BRA `(.L_x_202) ;  /* 0xfffffff800a47947 */ /* 0x000fea000383ffff */
.L_x_191:
[----:B0-----:R0:W1:Y:S02]  /*9800*/  SYNCS.PHASECHK.TRANS64.TRYWAIT P0, [R6+URZ], R3 ;  /* 0x00000003060075a7 */ /* 0x001064000800017f */
[----:B-1----:R-:W-:Y:S05]  /*9810*/  @!P0 NANOSLEEP.SYNCS 0x989680 ;  /* 0x009896800000895d */ /* 0x002fea0003900000 */
[----:B------:R-:W1:Y:S02]  /*9820*/  @!P0 SYNCS.PHASECHK.TRANS64 P0, [R6+URZ], R3 ;  /* 0x00000003060085a7 */ /* 0x000e64000800007f */
[----:B-1----:R-:W-:Y:S05]  /*9830*/  @!P0 BRA `(.L_x_191) ;  /* 0xfffffffc00f08947 */ /* 0x002fea000383ffff */
[----:B------:R-:W-:Y:S05]  /*9840*/  BRA `(.L_x_203) ;  /* 0xfffffff800e47947 */ /* 0x000fea000383ffff */
.L_x_192:
[----:B0-----:R0:W1:Y:S02]  /*9850*/  SYNCS.PHASECHK.TRANS64.TRYWAIT P0, [R7+URZ], R4 ;  /* 0x00000004070075a7 */ /* 0x001064000800017f */
[----:B-1----:R-:W-:Y:S05]  /*9860*/  @!P0 NANOSLEEP.SYNCS 0x989680 ;  /* 0x009896800000895d */ /* 0x002fea0003900000 */
[----:B------:R-:W1:Y:S02]  /*9870*/  @!P0 SYNCS.PHASECHK.TRANS64 P0, [R7+URZ], R4 ;  /* 0x00000004070085a7 */ /* 0x000e64000800007f */
[----:B-1----:R-:W-:Y:S05]  /*9880*/  @!P0 BRA `(.L_x_192) ;  /* 0xfffffffc00f08947 */ /* 0x002fea000383ffff */
[----:B------:R-:W-:Y:S05]  /*9890*/  BRA `(.L_x_204) ;  /* 0xfffffff800f47947 */ /* 0x000fea000383ffff */
.L_x_193:
[----:B0-----:R0:W1:Y:S02]  /*98a0*/  SYNCS.PHASECHK.TRANS64.TRYWAIT P0, [R10+URZ], R5 ;  /* 0x000000050a0075a7 */ /* 0x001064000800017f */
[----:B-1----:R-:W-:Y:S05]  /*98b0*/  @!P0 NANOSLEEP.SYNCS 0x989680 ;  /* 0x009896800000895d */ /* 0x002fea0003900000 */
[----:B------:R-:W1:Y:S02]  /*98c0*/  @!P0 SYNCS.PHASECHK.TRANS64 P0, [R10+URZ], R5 ;  /* 0x000000050a0085a7 */ /* 0x000e64000800007f */
[----:B-1----:R-:W-:Y:S05]  /*98d0*/  @!P0 BRA `(.L_x_193) ;  /* 0xfffffffc00f08947 */ /* 0x002fea000383ffff */
[----:B------:R-:W-:Y:S05]  /*98e0*/  BRA `(.L_x_205) ;  /* 0xfffffffc00047947 */ /* 0x000fea000383ffff */
.L_x_194:
[----:B-1----:R1:W2:Y:S02]  /*98f0*/  SYNCS.PHASECHK.TRANS64.TRYWAIT P0, [R11+URZ], R6 ;  /* 0x000000060b0075a7 */ /* 0x0022a4000800017f */
[----:B--2---:R-:W-:Y:S05]  /*9900*/  @!P0 NANOSLEEP.SYNCS 0x989680 ;  /* 0x009896800000895d */ /* 0x004fea0003900000 */
[----:B------:R-:W2:Y:S02]  /*9910*/  @!P0 SYNCS.PHASECHK.TRANS64 P0, [R11+URZ], R6 ;  /* 0x000000060b0085a7 */ /* 0x000ea4000800007f */
[----:B--2---:R-:W-:Y:S05]  /*9920*/  @!P0 BRA `(.L_x_194) ;  /* 0xfffffffc00f08947 */ /* 0x004fea000383ffff */
[----:B------:R-:W-:Y:S05]  /*9930*/  BRA `(.L_x_206) ;  /* 0xfffffffc000c7947 */ /* 0x000fea000383ffff */
.L_x_207:
[----:B------:R-:W-:-:S00]  /*9940*/  BRA `(.L_x_207) ;  /* 0xfffffffc00fc7947 */ /* 0x000fc0000383ffff */
[----:B------:R-:W-:-:S00]  /*9950*/  NOP ;  /* 0x0000000000007918 */ /* 0x000fc00000000000 */
        /* <DEDUP_REMOVED lines=10> */
.L_x_208:


//--------------------- .nv.shared._ZN7cutlass13device_kernelINS_4gemm6kernel13GemmUniversalIN4cute5tupleIJiiiiEEENS1_10collective13CollectiveMmaINS1_37MainloopSm90TmaGmmaWarpSpecializedFP8ILi5ENS5_IJNS4_1CILi2EEENSA_ILi1EEESC_EEENS1_35KernelTmaWarpSpecializedCooperativeEEENS5_IJNSA_ILi256EEENSA_ILi64EEENSA_ILi32EEEEEENS_12float_e4m3_tENS5_IJlSC_lEEESK_SL_NS4_8TiledMMAINS4_8MMA_AtomIJNS4_4SM904GMMA30MMA_64x64x32_F32E4M3E4M3_SS_TNILNSP_7ScaleInE1ELSR_1EEEEEENS4_6LayoutISD_NS5_IJSC_NSA_ILi0EEESV_EEEEENS5_IJNS4_10UnderscoreESY_SY_EEEEENS4_13SM90_TMA_LOADENS4_14ComposedLayoutINS4_7SwizzleILi1ELi4ELi3EEENS4_18smem_ptr_flag_bitsILi8EEENSU_INS5_IJNSA_ILi8EEESI_EEENS5_IJSI_SC_EEEEEEEvNS4_8identityENS4_23SM90_TMA_LOAD_MULTICASTES1B_vS1C_EENS_8epilogue10collective6detail29Sm90TmaWarpSpecializedAdapterINS1G_15DefaultEpilogueISK_SL_SL_NS1F_6thread17LinearCombinationISK_Li1EffLNS1K_9ScaleType4KindE0ELNS_15FloatRoundStyleE2ESK_EENS1_15EpilogueDefaultEEEEEvvEEEEvNT_6ParamsE --------------------------
	.section	.nv.shared._ZN7cutlass13device_kernelINS_4gemm6kernel13GemmUniversalIN4cute5tupleIJiiiiEEENS1_10collective13CollectiveMmaINS1_37MainloopSm90TmaGmmaWarpSpecializedFP8ILi5ENS5_IJNS4_1CILi2EEENSA_ILi1EEESC_EEENS1_35KernelTmaWarpSpecializedCooperativeEEENS5_IJNSA_ILi256EEENSA_ILi64EEENSA_ILi32EEEEEENS_12float_e4m3_tENS5_IJlSC_lEEESK_SL_NS4_8TiledMMAINS4_8MMA_AtomIJNS4_4SM904GMMA30MMA_64x64x32_F32E4M3E4M3_SS_TNILNSP_7ScaleInE1ELSR_1EEEEEENS4_6LayoutISD_NS5_IJSC_NSA_ILi0EEESV_EEEEENS5_IJNS4_10UnderscoreESY_SY_EEEEENS4_13SM90_TMA_LOADENS4_14ComposedLayoutINS4_7SwizzleILi1ELi4ELi3EEENS4_18smem_ptr_flag_bitsILi8EEENSU_INS5_IJNSA_ILi8EEESI_EEENS5_IJSI_SC_EEEEEEEvNS4_8identityENS4_23SM90_TMA_LOAD_MULTICASTES1B_vS1C_EENS_8epilogue10collective6detail29Sm90TmaWarpSpecializedAdapterINS1G_15DefaultEpilogueISK_SL_SL_NS1F_6thread17LinearCombinationISK_Li1EffLNS1K_9ScaleType4KindE0ELNS_15FloatRoundStyleE2ESK_EENS1_15EpilogueDefaultEEEEEvvEEEEvNT_6ParamsE,"aw",@nobits
	.sectionflags	@""
	.align	16
	.zero		1024


//--------------------- .nv.shared.reserved.0     --------------------------
	.section	.nv.shared.reserved.0,"aw",@nobits
	.weak		__nv_reservedSMEM_offset_0_alias
	.size		__nv_reservedSMEM_offset_0_alias, 0, 0
	.other		__nv_reservedSMEM_offset_0_alias,@"STO_CUDA_RESERVED_SHARED STV_DEFAULT"
__nv_reservedSMEM_offset_0_alias:
	.zero		0


//--------------------- .nv.global                --------------------------
	.section	.nv.global,"aw",@nobits
.nv.global:
	.type		_ZN39_INTERNAL_0356bd97_4_k_cu_4fdfaba7_54674cute1_E,@object
	.size		_ZN39_INTERNAL_0356bd97_4_k_cu_4fdfaba7_54674cute1_E,(_ZN39_INTERNAL_0356bd97_4_k_cu_4fdfaba7_54674cuda3std3__45__cpo6cbeginE - _ZN39_INTERNAL_0356bd97_4_k_cu_4fdfaba7_54674cute1_E)
_ZN39_INTERNAL_0356bd97_4_k_cu_4fdfaba7_54674cute1_E:
	.zero		1
	.type		_ZN39_INTERNAL_0356bd97_4_k_cu_4fdfaba7_54674cuda3std3__45__cpo6cbeginE,@object
	.size		_ZN39_INTERNAL_0356bd97_4_k_cu_4fdfaba7_54674cuda3std3__45__cpo6cbeginE,(_ZN39_INTERNAL_0356bd97_4_k_cu_4fdfaba7_54674cuda3std3__48in_placeE - _ZN39_INTERNAL_0356bd97_4_k_cu_4fdfaba7_54674cuda3std3__45__cpo6cbeginE)
_ZN39_INTERNAL_0356bd97_4_k_cu_4fdfaba7_54674cuda3std3__45__cpo6cbeginE:
	.zero		1
	.type		_ZN39_INTERNAL_0356bd97_4_k_cu_4fdfaba7_54674cuda3std3__48in_placeE,@object
	.size		_ZN39_INTERNAL_0356bd97_4_k_cu_4fdfaba7_54674cuda3std3__48in_placeE,(_ZN39_INTERNAL_0356bd97_4_k_cu_4fdfaba7_54674cuda3std6ranges3__45__cpo9iter_moveE - _ZN39_INTERNAL_0356bd97_4_k_cu_4fdfaba7_54674cuda3std3__48in_placeE)
_ZN39_INTERNAL_0356bd97_4_k_cu_4fdfaba7_54674cuda3std3__48in_placeE:
	.zero		1
	.type		_ZN39_INTERNAL_0356bd97_4_k_cu_4fdfaba7_54674cuda3std6ranges3__45__cpo9iter_moveE,@object
	.size		_ZN39_INTERNAL_0356bd97_4_k_cu_4fdfaba7_54674cuda3std6ranges3__45__cpo9iter_moveE,(_ZN39_INTERNAL_0356bd97_4_k_cu_4fdfaba7_54674cuda3std3__45__cpo5beginE - _ZN39_INTERNAL_0356bd97_4_k_cu_4fdfaba7_54674cuda3std6ranges3__45__cpo9iter_moveE)
_ZN39_INTERNAL_0356bd97_4_k_cu_4fdfaba7_54674cuda3std6ranges3__45__cpo9iter_moveE:
	.zero		1
	.type		_ZN39_INTERNAL_0356bd97_4_k_cu_4fdfaba7_54674cuda3std3__45__cpo5beginE,@object
	.size		_ZN39_INTERNAL_0356bd97_4_k_cu_4fdfaba7_54674cuda3std3__45__cpo5beginE,(_ZN39_INTERNAL_0356bd97_4_k_cu_4fdfaba7_54674cuda3std3__441_GLOBAL__N__0356bd97_4_k_cu_4fdfaba7_54676ignoreE - _ZN39_INTERNAL_0356bd97_4_k_cu_4fdfaba7_54674cuda3std3__45__cpo5beginE)
_ZN39_INTERNAL_0356bd97_4_k_cu_4fdfaba7_54674cuda3std3__45__cpo5beginE:
	.zero		1
	.type		_ZN39_INTERNAL_0356bd97_4_k_cu_4fdfaba7_54674cuda3std3__441_GLOBAL__N__0356bd97_4_k_cu_4fdfaba7_54676ignoreE,@object
	.size		_ZN39_INTERNAL_0356bd97_4_k_cu_4fdfaba7_54674cuda3std3__441_GLOBAL__N__0356bd97_4_k_cu_4fdfaba7_54676ignoreE,(_ZN39_INTERNAL_0356bd97_4_k_cu_4fdfaba7_54674cute7productE - _ZN39_INTERNAL_0356bd97_4_k_cu_4fdfaba7_54674cuda3std3__441_GLOBAL__N__0356bd97_4_k_cu_4fdfaba7_54676ignoreE)
_ZN39_INTERNAL_0356bd97_4_k_cu_4fdfaba7_54674cuda3std3__441_GLOBAL__N__0356bd97_4_k_cu_4fdfaba7_54676ignoreE:
	.zero		1
	.type		_ZN39_INTERNAL_0356bd97_4_k_cu_4fdfaba7_54674cute7productE,@object
	.size		_ZN39_INTERNAL_0356bd97_4_k_cu_4fdfaba7_54674cute7productE,(_ZN39_INTERNAL_0356bd97_4_k_cu_4fdfaba7_54674cuda3std3__45__cpo3endE - _ZN39_INTERNAL_0356bd97_4_k_cu_4fdfaba7_54674cute7productE)
_ZN39_INTERNAL_0356bd97_4_k_cu_4fdfaba7_54674cute7productE:
	.zero		1
	.type		_ZN39_INTERNAL_0356bd97_4_k_cu_4fdfaba7_54674cuda3std3__45__cpo3endE,@object
	.size		_ZN39_INTERNAL_0356bd97_4_k_cu_4fdfaba7_54674cuda3std3__45__cpo3endE,(_ZN39_INTERNAL_0356bd97_4_k_cu_4fdfaba7_54674cuda3std3__419piecewise_constructE - _ZN39_INTERNAL_0356bd97_4_k_cu_4fdfaba7_54674cuda3std3__45__cpo3endE)
_ZN39_INTERNAL_0356bd97_4_k_cu_4fdfaba7_54674cuda3std3__45__cpo3endE:
	.zero		1
	.type		_ZN39_INTERNAL_0356bd97_4_k_cu_4fdfaba7_54674cuda3std3__419piecewise_constructE,@object
	.size		_ZN39_INTERNAL_0356bd97_4_k_cu_4fdfaba7_54674cuda3std3__419piecewise_constructE,(_ZN39_INTERNAL_0356bd97_4_k_cu_4fdfaba7_54674cuda3std3__45__cpo4cendE - _ZN39_INTERNAL_0356bd97_4_k_cu_4fdfaba7_54674cuda3std3__419piecewise_constructE)
_ZN39_INTERNAL_0356bd97_4_k_cu_4fdfaba7_54674cuda3std3__419piecewise_constructE:
	.zero		1
	.type		_ZN39_INTERNAL_0356bd97_4_k_cu_4fdfaba7_54674cuda3std3__45__cpo4cendE,@object
	.size		_ZN39_INTERNAL_0356bd97_4_k_cu_4fdfaba7_54674cuda3std3__45__cpo4cendE,(_ZN39_INTERNAL_0356bd97_4_k_cu_4fdfaba7_54674cuda3std6ranges3__45__cpo4swapE - _ZN39_INTERNAL_0356bd97_4_k_cu_4fdfaba7_54674cuda3std3__45__cpo4cendE)
_ZN39_INTERNAL_0356bd97_4_k_cu_4fdfaba7_54674cuda3std3__45__cpo4cendE:
	.zero		1
	.type		_ZN39_INTERNAL_0356bd97_4_k_cu_4fdfaba7_54674cuda3std6ranges3__45__cpo4swapE,@object
	.size		_ZN39_INTERNAL_0356bd97_4_k_cu_4fdfaba7_54674cuda3std6ranges3__45__cpo4swapE,(.L_7 - _ZN39_INTERNAL_0356bd97_4_k_cu_4fdfaba7_54674cuda3std6ranges3__45__cpo4swapE)
_ZN39_INTERNAL_0356bd97_4_k_cu_4fdfaba7_54674cuda3std6ranges3__45__cpo4swapE:
	.zero		1
.L_7:


//--------------------- .nv.constant0._ZN7cutlass13device_kernelINS_4gemm6kernel13GemmUniversalIN4cute5tupleIJiiiiEEENS1_10collective13CollectiveMmaINS1_37MainloopSm90TmaGmmaWarpSpecializedFP8ILi5ENS5_IJNS4_1CILi2EEENSA_ILi1EEESC_EEENS1_35KernelTmaWarpSpecializedCooperativeEEENS5_IJNSA_ILi256EEENSA_ILi64EEENSA_ILi32EEEEEENS_12float_e4m3_tENS5_IJlSC_lEEESK_SL_NS4_8TiledMMAINS4_8MMA_AtomIJNS4_4SM904GMMA30MMA_64x64x32_F32E4M3E4M3_SS_TNILNSP_7ScaleInE1ELSR_1EEEEEENS4_6LayoutISD_NS5_IJSC_NSA_ILi0EEESV_EEEEENS5_IJNS4_10UnderscoreESY_SY_EEEEENS4_13SM90_TMA_LOADENS4_14ComposedLayoutINS4_7SwizzleILi1ELi4ELi3EEENS4_18smem_ptr_flag_bitsILi8EEENSU_INS5_IJNSA_ILi8EEESI_EEENS5_IJSI_SC_EEEEEEEvNS4_8identityENS4_23SM90_TMA_LOAD_MULTICASTES1B_vS1C_EENS_8epilogue10collective6detail29Sm90TmaWarpSpecializedAdapterINS1G_15DefaultEpilogueISK_SL_SL_NS1F_6thread17LinearCombinationISK_Li1EffLNS1K_9ScaleType4KindE0ELNS_15FloatRoundStyleE2ESK_EENS1_15EpilogueDefaultEEEEEvvEEEEvNT_6ParamsE --------------------------
	.section	.nv.constant0._ZN7cutlass13device_kernelINS_4gemm6kernel13GemmUniversalIN4cute5tupleIJiiiiEEENS1_10collective13CollectiveMmaINS1_37MainloopSm90TmaGmmaWarpSpecializedFP8ILi5ENS5_IJNS4_1CILi2EEENSA_ILi1EEESC_EEENS1_35KernelTmaWarpSpecializedCooperativeEEENS5_IJNSA_ILi256EEENSA_ILi64EEENSA_ILi32EEEEEENS_12float_e4m3_tENS5_IJlSC_lEEESK_SL_NS4_8TiledMMAINS4_8MMA_AtomIJNS4_4SM904GMMA30MMA_64x64x32_F32E4M3E4M3_SS_TNILNSP_7ScaleInE1ELSR_1EEEEEENS4_6LayoutISD_NS5_IJSC_NSA_ILi0EEESV_EEEEENS5_IJNS4_10UnderscoreESY_SY_EEEEENS4_13SM90_TMA_LOADENS4_14ComposedLayoutINS4_7SwizzleILi1ELi4ELi3EEENS4_18smem_ptr_flag_bitsILi8EEENSU_INS5_IJNSA_ILi8EEESI_EEENS5_IJSI_SC_EEEEEEEvNS4_8identityENS4_23SM90_TMA_LOAD_MULTICASTES1B_vS1C_EENS_8epilogue10collective6detail29Sm90TmaWarpSpecializedAdapterINS1G_15DefaultEpilogueISK_SL_SL_NS1F_6thread17LinearCombinationISK_Li1EffLNS1K_9ScaleType4KindE0ELNS_15FloatRoundStyleE2ESK_EENS1_15EpilogueDefaultEEEEEvvEEEEvNT_6ParamsE,"a",@progbits
	.sectionflags	@""
	.align	4
.nv.constant0._ZN7cutlass13device_kernelINS_4gemm6kernel13GemmUniversalIN4cute5tupleIJiiiiEEENS1_10collective13CollectiveMmaINS1_37MainloopSm90TmaGmmaWarpSpecializedFP8ILi5ENS5_IJNS4_1CILi2EEENSA_ILi1EEESC_EEENS1_35KernelTmaWarpSpecializedCooperativeEEENS5_IJNSA_ILi256EEENSA_ILi64EEENSA_ILi32EEEEEENS_12float_e4m3_tENS5_IJlSC_lEEESK_SL_NS4_8TiledMMAINS4_8MMA_AtomIJNS4_4SM904GMMA30MMA_64x64x32_F32E4M3E4M3_SS_TNILNSP_7ScaleInE1ELSR_1EEEEEENS4_6LayoutISD_NS5_IJSC_NSA_ILi0EEESV_EEEEENS5_IJNS4_10UnderscoreESY_SY_EEEEENS4_13SM90_TMA_LOADENS4_14ComposedLayoutINS4_7SwizzleILi1ELi4ELi3EEENS4_18smem_ptr_flag_bitsILi8EEENSU_INS5_IJNSA_ILi8EEESI_EEENS5_IJSI_SC_EEEEEEEvNS4_8identityENS4_23SM90_TMA_LOAD_MULTICASTES1B_vS1C_EENS_8epilogue10collective6detail29Sm90TmaWarpSpecializedAdapterINS1G_15DefaultEpilogueISK_SL_SL_NS1F_6thread17LinearCombinationISK_Li1EffLNS1K_9ScaleType4KindE0ELNS_15FloatRoundStyleE2ESK_EENS1_15EpilogueDefaultEEEEEvvEEEEvNT_6ParamsE:
	.zero		1664


//--------------------- SYMBOLS --------------------------

	.type		.nv.reservedSmem.offset0,@object
	.size		.nv.reservedSmem.offset0,0x4
